	.headerflags	@"EF_CUDA_TEXMODE_UNIFIED EF_CUDA_64BIT_ADDRESS EF_CUDA_SM75 EF_CUDA_VIRTUAL_SM(EF_CUDA_SM75)"
	.elftype	@"ET_EXEC"


//--------------------- .nv.info                  --------------------------
	.section	.nv.info,"",@"SHT_CUDA_INFO"
	.align	4


	//----- nvinfo : EIATTR_REGCOUNT
	.align		4
        /*0000*/ 	.byte	0x04, 0x2f
        /*0002*/ 	.short	(.L_1 - .L_0)
	.align		4
.L_0:
        /*0004*/ 	.word	index@(cudaOccupancyMaxActiveBlocksPerMultiprocessor)
        /*0008*/ 	.word	0x00000018


	//----- nvinfo : EIATTR_FRAME_SIZE
	.align		4
.L_1:
        /*000c*/ 	.byte	0x04, 0x11
        /*000e*/ 	.short	(.L_3 - .L_2)
	.align		4
.L_2:
        /*0010*/ 	.word	index@(cudaOccupancyMaxActiveBlocksPerMultiprocessor)
        /*0014*/ 	.word	0x00000000


	//----- nvinfo : EIATTR_REGCOUNT
	.align		4
.L_3:
        /*0018*/ 	.byte	0x04, 0x2f
        /*001a*/ 	.short	(.L_5 - .L_4)
	.align		4
.L_4:
        /*001c*/ 	.word	index@(fmaxf)
        /*0020*/ 	.word	0x00000018


	//----- nvinfo : EIATTR_FRAME_SIZE
	.align		4
.L_5:
        /*0024*/ 	.byte	0x04, 0x11
        /*0026*/ 	.short	(.L_7 - .L_6)
	.align		4
.L_6:
        /*0028*/ 	.word	index@(fmaxf)
        /*002c*/ 	.word	0x00000000


	//----- nvinfo : EIATTR_REGCOUNT
	.align		4
.L_7:
        /*0030*/ 	.byte	0x04, 0x2f
        /*0032*/ 	.short	(.L_9 - .L_8)
	.align		4
.L_8:
        /*0034*/ 	.word	index@(cudaMalloc)
        /*0038*/ 	.word	0x00000018


	//----- nvinfo : EIATTR_FRAME_SIZE
	.align		4
.L_9:
        /*003c*/ 	.byte	0x04, 0x11
        /*003e*/ 	.short	(.L_11 - .L_10)
	.align		4
.L_10:
        /*0040*/ 	.word	index@(cudaMalloc)
        /*0044*/ 	.word	0x00000008


	//----- nvinfo : EIATTR_REGCOUNT
	.align		4
.L_11:
        /*0048*/ 	.byte	0x04, 0x2f
        /*004a*/ 	.short	(.L_13 - .L_12)
	.align		4
.L_12:
        /*004c*/ 	.word	index@(NV12ToGrayScale)
        /*0050*/ 	.word	0x00000013


	//----- nvinfo : EIATTR_FRAME_SIZE
	.align		4
.L_13:
        /*0054*/ 	.byte	0x04, 0x11
        /*0056*/ 	.short	(.L_15 - .L_14)
	.align		4
.L_14:
        /*0058*/ 	.word	index@(NV12ToGrayScale)
        /*005c*/ 	.word	0x00000000


	//----- nvinfo : EIATTR_REGCOUNT
	.align		4
.L_15:
        /*0060*/ 	.byte	0x04, 0x2f
        /*0062*/ 	.short	(.L_17 - .L_16)
	.align		4
.L_16:
        /*0064*/ 	.word	index@(_Z4fmaxff)
        /*0068*/ 	.word	0x00000018


	//----- nvinfo : EIATTR_FRAME_SIZE
	.align		4
.L_17:
        /*006c*/ 	.byte	0x04, 0x11
        /*006e*/ 	.short	(.L_19 - .L_18)
	.align		4
.L_18:
        /*0070*/ 	.word	index@(_Z4fmaxff)
        /*0074*/ 	.word	0x00000010


	//----- nvinfo : EIATTR_REGCOUNT
	.align		4
.L_19:
        /*0078*/ 	.byte	0x04, 0x2f
        /*007a*/ 	.short	(.L_21 - .L_20)
	.align		4
.L_20:
        /*007c*/ 	.word	index@(_ZN74_INTERNAL_52_tmpxft_00003268_00000000_10_ColourConversion_cpp1_ii_5b2b934815RGBA_pack_10bitEfffj)
        /*0080*/ 	.word	0x0000001b


	//----- nvinfo : EIATTR_FRAME_SIZE
	.align		4
.L_21:
        /*0084*/ 	.byte	0x04, 0x11
        /*0086*/ 	.short	(.L_23 - .L_22)
	.align		4
.L_22:
        /*0088*/ 	.word	index@(_ZN74_INTERNAL_52_tmpxft_00003268_00000000_10_ColourConversion_cpp1_ii_5b2b934815RGBA_pack_10bitEfffj)
        /*008c*/ 	.word	0x00000028


	//----- nvinfo : EIATTR_REGCOUNT
	.align		4
.L_23:
        /*0090*/ 	.byte	0x04, 0x2f
        /*0092*/ 	.short	(.L_25 - .L_24)
	.align		4
.L_24:
        /*0094*/ 	.word	index@(cudaDeviceGetAttribute)
        /*0098*/ 	.word	0x00000018


	//----- nvinfo : EIATTR_FRAME_SIZE
	.align		4
.L_25:
        /*009c*/ 	.byte	0x04, 0x11
        /*009e*/ 	.short	(.L_27 - .L_26)
	.align		4
.L_26:
        /*00a0*/ 	.word	index@(cudaDeviceGetAttribute)
        /*00a4*/ 	.word	0x00000000


	//----- nvinfo : EIATTR_REGCOUNT
	.align		4
.L_27:
        /*00a8*/ 	.byte	0x04, 0x2f
        /*00aa*/ 	.short	(.L_29 - .L_28)
	.align		4
.L_28:
        /*00ac*/ 	.word	index@(Luminance)
        /*00b0*/ 	.word	0x00000017


	//----- nvinfo : EIATTR_FRAME_SIZE
	.align		4
.L_29:
        /*00b4*/ 	.byte	0x04, 0x11
        /*00b6*/ 	.short	(.L_31 - .L_30)
	.align		4
.L_30:
        /*00b8*/ 	.word	index@(Luminance)
        /*00bc*/ 	.word	0x00000000


	//----- nvinfo : EIATTR_REGCOUNT
	.align		4
.L_31:
        /*00c0*/ 	.byte	0x04, 0x2f
        /*00c2*/ 	.short	(.L_33 - .L_32)
	.align		4
.L_32:
        /*00c4*/ 	.word	index@(cudaOccupancyMaxActiveBlocksPerMultiprocessorWithFlags)
        /*00c8*/ 	.word	0x00000018


	//----- nvinfo : EIATTR_FRAME_SIZE
	.align		4
.L_33:
        /*00cc*/ 	.byte	0x04, 0x11
        /*00ce*/ 	.short	(.L_35 - .L_34)
	.align		4
.L_34:
        /*00d0*/ 	.word	index@(cudaOccupancyMaxActiveBlocksPerMultiprocessorWithFlags)
        /*00d4*/ 	.word	0x00000000


	//----- nvinfo : EIATTR_REGCOUNT
	.align		4
.L_35:
        /*00d8*/ 	.byte	0x04, 0x2f
        /*00da*/ 	.short	(.L_37 - .L_36)
	.align		4
.L_36:
        /*00dc*/ 	.word	index@(_ZN74_INTERNAL_52_tmpxft_00003268_00000000_10_ColourConversion_cpp1_ii_5b2b93487YUV2RGBEPKjPfS2_S2_)
        /*00e0*/ 	.word	0x00000024


	//----- nvinfo : EIATTR_FRAME_SIZE
	.align		4
.L_37:
        /*00e4*/ 	.byte	0x04, 0x11
        /*00e6*/ 	.short	(.L_39 - .L_38)
	.align		4
.L_38:
        /*00e8*/ 	.word	index@(_ZN74_INTERNAL_52_tmpxft_00003268_00000000_10_ColourConversion_cpp1_ii_5b2b93487YUV2RGBEPKjPfS2_S2_)
        /*00ec*/ 	.word	0x00000028


	//----- nvinfo : EIATTR_REGCOUNT
	.align		4
.L_39:
        /*00f0*/ 	.byte	0x04, 0x2f
        /*00f2*/ 	.short	(.L_41 - .L_40)
	.align		4
.L_40:
        /*00f4*/ 	.word	index@(cudaFuncGetAttributes)
        /*00f8*/ 	.word	0x00000018


	//----- nvinfo : EIATTR_FRAME_SIZE
	.align		4
.L_41:
        /*00fc*/ 	.byte	0x04, 0x11
        /*00fe*/ 	.short	(.L_43 - .L_42)
	.align		4
.L_42:
        /*0100*/ 	.word	index@(cudaFuncGetAttributes)
        /*0104*/ 	.word	0x00000008


	//----- nvinfo : EIATTR_REGCOUNT
	.align		4
.L_43:
        /*0108*/ 	.byte	0x04, 0x2f
        /*010a*/ 	.short	(.L_45 - .L_44)
	.align		4
.L_44:
        /*010c*/ 	.word	index@(NV12ToARGB)
        /*0110*/ 	.word	0x00000038


	//----- nvinfo : EIATTR_FRAME_SIZE
	.align		4
.L_45:
        /*0114*/ 	.byte	0x04, 0x11
        /*0116*/ 	.short	(.L_47 - .L_46)
	.align		4
.L_46:
        /*0118*/ 	.word	index@(NV12ToARGB)
        /*011c*/ 	.word	0x00000038


	//----- nvinfo : EIATTR_REGCOUNT
	.align		4
.L_47:
        /*0120*/ 	.byte	0x04, 0x2f
        /*0122*/ 	.short	(.L_49 - .L_48)
	.align		4
.L_48:
        /*0124*/ 	.word	index@(cudaGetDevice)
        /*0128*/ 	.word	0x00000018


	//----- nvinfo : EIATTR_FRAME_SIZE
	.align		4
.L_49:
        /*012c*/ 	.byte	0x04, 0x11
        /*012e*/ 	.short	(.L_51 - .L_50)
	.align		4
.L_50:
        /*0130*/ 	.word	index@(cudaGetDevice)
        /*0134*/ 	.word	0x00000000


	//----- nvinfo : EIATTR_REGCOUNT
	.align		4
.L_51:
        /*0138*/ 	.byte	0x04, 0x2f
        /*013a*/ 	.short	(.L_53 - .L_52)
	.align		4
.L_52:
        /*013c*/ 	.word	index@(fminf)
        /*0140*/ 	.word	0x00000018


	//----- nvinfo : EIATTR_FRAME_SIZE
	.align		4
.L_53:
        /*0144*/ 	.byte	0x04, 0x11
        /*0146*/ 	.short	(.L_55 - .L_54)
	.align		4
.L_54:
        /*0148*/ 	.word	index@(fminf)
        /*014c*/ 	.word	0x00000000


	//----- nvinfo : EIATTR_REGCOUNT
	.align		4
.L_55:
        /*0150*/ 	.byte	0x04, 0x2f
        /*0152*/ 	.short	(.L_57 - .L_56)
	.align		4
.L_56:
        /*0154*/ 	.word	index@(_Z4fminff)
        /*0158*/ 	.word	0x00000018


	//----- nvinfo : EIATTR_FRAME_SIZE
	.align		4
.L_57:
        /*015c*/ 	.byte	0x04, 0x11
        /*015e*/ 	.short	(.L_59 - .L_58)
	.align		4
.L_58:
        /*0160*/ 	.word	index@(_Z4fminff)
        /*0164*/ 	.word	0x00000010


	//----- nvinfo : EIATTR_MIN_STACK_SIZE
	.align		4
.L_59:
        /*0168*/ 	.byte	0x04, 0x12
        /*016a*/ 	.short	(.L_61 - .L_60)
	.align		4
.L_60:
        /*016c*/ 	.word	index@(NV12ToARGB)
        /*0170*/ 	.word	0x00000070


	//----- nvinfo : EIATTR_MIN_STACK_SIZE
	.align		4
.L_61:
        /*0174*/ 	.byte	0x04, 0x12
        /*0176*/ 	.short	(.L_63 - .L_62)
	.align		4
.L_62:
        /*0178*/ 	.word	index@(Luminance)
        /*017c*/ 	.word	0x00000000


	//----- nvinfo : EIATTR_MIN_STACK_SIZE
	.align		4
.L_63:
        /*0180*/ 	.byte	0x04, 0x12
        /*0182*/ 	.short	(.L_65 - .L_64)
	.align		4
.L_64:
        /*0184*/ 	.word	index@(NV12ToGrayScale)
        /*0188*/ 	.word	0x00000000
.L_65:


//--------------------- .nv.info.NV12ToARGB       --------------------------
	.section	.nv.info.NV12ToARGB,"",@"SHT_CUDA_INFO"
	.align	4


	//----- nvinfo : EIATTR_PARAM_CBANK
	.align		4
        /*0000*/ 	.byte	0x04, 0x0a
        /*0002*/ 	.short	(.L_67 - .L_66)
	.align		4
.L_66:
        /*0004*/ 	.word	index@(.nv.constant0.NV12ToARGB)
        /*0008*/ 	.short	0x0160
        /*000a*/ 	.short	0x0028


	//----- nvinfo : EIATTR_CBANK_PARAM_SIZE
	.align		4
.L_67:
        /*000c*/ 	.byte	0x03, 0x19
        /*000e*/ 	.short	0x0028


	//----- nvinfo : EIATTR_KPARAM_INFO
	.align		4
        /*0010*/ 	.byte	0x04, 0x17
        /*0012*/ 	.short	(.L_69 - .L_68)
.L_68:
        /*0014*/ 	.word	0x00000000
        /*0018*/ 	.short	0x0005
        /*001a*/ 	.short	0x0024
        /*001c*/ 	.byte	0x00, 0xf0, 0x11, 0x00


	//----- nvinfo : EIATTR_KPARAM_INFO
	.align		4
.L_69:
        /*0020*/ 	.byte	0x04, 0x17
        /*0022*/ 	.short	(.L_71 - .L_70)
.L_70:
        /*0024*/ 	.word	0x00000000
        /*0028*/ 	.short	0x0004
        /*002a*/ 	.short	0x0020
        /*002c*/ 	.byte	0x00, 0xf0, 0x11, 0x00


	//----- nvinfo : EIATTR_KPARAM_INFO
	.align		4
.L_71:
        /*0030*/ 	.byte	0x04, 0x17
        /*0032*/ 	.short	(.L_73 - .L_72)
.L_72:
        /*0034*/ 	.word	0x00000000
        /*0038*/ 	.short	0x0003
        /*003a*/ 	.short	0x0018
        /*003c*/ 	.byte	0x00, 0xf0, 0x21, 0x00


	//----- nvinfo : EIATTR_KPARAM_INFO
	.align		4
.L_73:
        /*0040*/ 	.byte	0x04, 0x17
        /*0042*/ 	.short	(.L_75 - .L_74)
.L_74:
        /*0044*/ 	.word	0x00000000
        /*0048*/ 	.short	0x0002
        /*004a*/ 	.short	0x0010
        /*004c*/ 	.byte	0x00, 0xf0, 0x21, 0x00


	//----- nvinfo : EIATTR_KPARAM_INFO
	.align		4
.L_75:
        /*0050*/ 	.byte	0x04, 0x17
        /*0052*/ 	.short	(.L_77 - .L_76)
.L_76:
        /*0054*/ 	.word	0x00000000
        /*0058*/ 	.short	0x0001
        /*005a*/ 	.short	0x0008
        /*005c*/ 	.byte	0x00, 0xf0, 0x21, 0x00


	//----- nvinfo : EIATTR_KPARAM_INFO
	.align		4
.L_77:
        /*0060*/ 	.byte	0x04, 0x17
        /*0062*/ 	.short	(.L_79 - .L_78)
.L_78:
        /*0064*/ 	.word	0x00000000
        /*0068*/ 	.short	0x0000
        /*006a*/ 	.short	0x0000
        /*006c*/ 	.byte	0x00, 0xf0, 0x21, 0x00


	//----- nvinfo : EIATTR_MAXREG_COUNT
	.align		4
.L_79:
        /*0070*/ 	.byte	0x03, 0x1b
        /*0072*/ 	.short	0x00ff


	//----- nvinfo : EIATTR_EXIT_INSTR_OFFSETS
	.align		4
        /*0074*/ 	.byte	0x04, 0x1c
        /*0076*/ 	.short	(.L_81 - .L_80)


	//   ....[0]....
.L_80:
        /*0078*/ 	.word	0x00006080


	//   ....[1]....
        /*007c*/ 	.word	0x000060a0


	//----- nvinfo : EIATTR_CRS_STACK_SIZE
	.align		4
.L_81:
        /*0080*/ 	.byte	0x04, 0x1e
        /*0082*/ 	.short	(.L_83 - .L_82)
.L_82:
        /*0084*/ 	.word	0x00000000
.L_83:


//--------------------- .nv.info.Luminance        --------------------------
	.section	.nv.info.Luminance,"",@"SHT_CUDA_INFO"
	.align	4


	//----- nvinfo : EIATTR_PARAM_CBANK
	.align		4
        /*0000*/ 	.byte	0x04, 0x0a
        /*0002*/ 	.short	(.L_85 - .L_84)
	.align		4
.L_84:
        /*0004*/ 	.word	index@(.nv.constant0.Luminance)
        /*0008*/ 	.short	0x0160
        /*000a*/ 	.short	0x0028


	//----- nvinfo : EIATTR_CBANK_PARAM_SIZE
	.align		4
.L_85:
        /*000c*/ 	.byte	0x03, 0x19
        /*000e*/ 	.short	0x0028


	//----- nvinfo : EIATTR_KPARAM_INFO
	.align		4
        /*0010*/ 	.byte	0x04, 0x17
        /*0012*/ 	.short	(.L_87 - .L_86)
.L_86:
        /*0014*/ 	.word	0x00000000
        /*0018*/ 	.short	0x0006
        /*001a*/ 	.short	0x0020
        /*001c*/ 	.byte	0x00, 0xf0, 0x21, 0x00


	//----- nvinfo : EIATTR_KPARAM_INFO
	.align		4
.L_87:
        /*0020*/ 	.byte	0x04, 0x17
        /*0022*/ 	.short	(.L_89 - .L_88)
.L_88:
        /*0024*/ 	.word	0x00000000
        /*0028*/ 	.short	0x0005
        /*002a*/ 	.short	0x001c
        /*002c*/ 	.byte	0x00, 0xf0, 0x11, 0x00


	//----- nvinfo : EIATTR_KPARAM_INFO
	.align		4
.L_89:
        /*0030*/ 	.byte	0x04, 0x17
        /*0032*/ 	.short	(.L_91 - .L_90)
.L_90:
        /*0034*/ 	.word	0x00000000
        /*0038*/ 	.short	0x0004
        /*003a*/ 	.short	0x0018
        /*003c*/ 	.byte	0x00, 0xf0, 0x11, 0x00


	//----- nvinfo : EIATTR_KPARAM_INFO
	.align		4
.L_91:
        /*0040*/ 	.byte	0x04, 0x17
        /*0042*/ 	.short	(.L_93 - .L_92)
.L_92:
        /*0044*/ 	.word	0x00000000
        /*0048*/ 	.short	0x0003
        /*004a*/ 	.short	0x0014
        /*004c*/ 	.byte	0x00, 0xf0, 0x11, 0x00


	//----- nvinfo : EIATTR_KPARAM_INFO
	.align		4
.L_93:
        /*0050*/ 	.byte	0x04, 0x17
        /*0052*/ 	.short	(.L_95 - .L_94)
.L_94:
        /*0054*/ 	.word	0x00000000
        /*0058*/ 	.short	0x0002
        /*005a*/ 	.short	0x0010
        /*005c*/ 	.byte	0x00, 0xf0, 0x11, 0x00


	//----- nvinfo : EIATTR_KPARAM_INFO
	.align		4
.L_95:
        /*0060*/ 	.byte	0x04, 0x17
        /*0062*/ 	.short	(.L_97 - .L_96)
.L_96:
        /*0064*/ 	.word	0x00000000
        /*0068*/ 	.short	0x0001
        /*006a*/ 	.short	0x0008
        /*006c*/ 	.byte	0x00, 0xf0, 0x21, 0x00


	//----- nvinfo : EIATTR_KPARAM_INFO
	.align		4
.L_97:
        /*0070*/ 	.byte	0x04, 0x17
        /*0072*/ 	.short	(.L_99 - .L_98)
.L_98:
        /*0074*/ 	.word	0x00000000
        /*0078*/ 	.short	0x0000
        /*007a*/ 	.short	0x0000
        /*007c*/ 	.byte	0x00, 0xf0, 0x21, 0x00


	//----- nvinfo : EIATTR_MAXREG_COUNT
	.align		4
.L_99:
        /*0080*/ 	.byte	0x03, 0x1b
        /*0082*/ 	.short	0x00ff


	//----- nvinfo : EIATTR_EXIT_INSTR_OFFSETS
	.align		4
        /*0084*/ 	.byte	0x04, 0x1c
        /*0086*/ 	.short	(.L_101 - .L_100)


	//   ....[0]....
.L_100:
        /*0088*/ 	.word	0x00000c20


	//   ....[1]....
        /*008c*/ 	.word	0x00000c40
.L_101:


//--------------------- .nv.info.NV12ToGrayScale  --------------------------
	.section	.nv.info.NV12ToGrayScale,"",@"SHT_CUDA_INFO"
	.align	4


	//----- nvinfo : EIATTR_PARAM_CBANK
	.align		4
        /*0000*/ 	.byte	0x04, 0x0a
        /*0002*/ 	.short	(.L_103 - .L_102)
	.align		4
.L_102:
        /*0004*/ 	.word	index@(.nv.constant0.NV12ToGrayScale)
        /*0008*/ 	.short	0x0160
        /*000a*/ 	.short	0x0028


	//----- nvinfo : EIATTR_CBANK_PARAM_SIZE
	.align		4
.L_103:
        /*000c*/ 	.byte	0x03, 0x19
        /*000e*/ 	.short	0x0028


	//----- nvinfo : EIATTR_KPARAM_INFO
	.align		4
        /*0010*/ 	.byte	0x04, 0x17
        /*0012*/ 	.short	(.L_105 - .L_104)
.L_104:
        /*0014*/ 	.word	0x00000000
        /*0018*/ 	.short	0x0005
        /*001a*/ 	.short	0x0024
        /*001c*/ 	.byte	0x00, 0xf0, 0x11, 0x00


	//----- nvinfo : EIATTR_KPARAM_INFO
	.align		4
.L_105:
        /*0020*/ 	.byte	0x04, 0x17
        /*0022*/ 	.short	(.L_107 - .L_106)
.L_106:
        /*0024*/ 	.word	0x00000000
        /*0028*/ 	.short	0x0004
        /*002a*/ 	.short	0x0020
        /*002c*/ 	.byte	0x00, 0xf0, 0x11, 0x00


	//----- nvinfo : EIATTR_KPARAM_INFO
	.align		4
.L_107:
        /*0030*/ 	.byte	0x04, 0x17
        /*0032*/ 	.short	(.L_109 - .L_108)
.L_108:
        /*0034*/ 	.word	0x00000000
        /*0038*/ 	.short	0x0003
        /*003a*/ 	.short	0x0018
        /*003c*/ 	.byte	0x00, 0xf0, 0x21, 0x00


	//----- nvinfo : EIATTR_KPARAM_INFO
	.align		4
.L_109:
        /*0040*/ 	.byte	0x04, 0x17
        /*0042*/ 	.short	(.L_111 - .L_110)
.L_110:
        /*0044*/ 	.word	0x00000000
        /*0048*/ 	.short	0x0002
        /*004a*/ 	.short	0x0010
        /*004c*/ 	.byte	0x00, 0xf0, 0x21, 0x00


	//----- nvinfo : EIATTR_KPARAM_INFO
	.align		4
.L_111:
        /*0050*/ 	.byte	0x04, 0x17
        /*0052*/ 	.short	(.L_113 - .L_112)
.L_112:
        /*0054*/ 	.word	0x00000000
        /*0058*/ 	.short	0x0001
        /*005a*/ 	.short	0x0008
        /*005c*/ 	.byte	0x00, 0xf0, 0x21, 0x00


	//----- nvinfo : EIATTR_KPARAM_INFO
	.align		4
.L_113:
        /*0060*/ 	.byte	0x04, 0x17
        /*0062*/ 	.short	(.L_115 - .L_114)
.L_114:
        /*0064*/ 	.word	0x00000000
        /*0068*/ 	.short	0x0000
        /*006a*/ 	.short	0x0000
        /*006c*/ 	.byte	0x00, 0xf0, 0x21, 0x00


	//----- nvinfo : EIATTR_MAXREG_COUNT
	.align		4
.L_115:
        /*0070*/ 	.byte	0x03, 0x1b
        /*0072*/ 	.short	0x00ff


	//----- nvinfo : EIATTR_EXIT_INSTR_OFFSETS
	.align		4
        /*0074*/ 	.byte	0x04, 0x1c
        /*0076*/ 	.short	(.L_117 - .L_116)


	//   ....[0]....
.L_116:
        /*0078*/ 	.word	0x00000c90


	//   ....[1]....
        /*007c*/ 	.word	0x00000cb0


	//----- nvinfo : EIATTR_CRS_STACK_SIZE
	.align		4
.L_117:
        /*0080*/ 	.byte	0x04, 0x1e
        /*0082*/ 	.short	(.L_119 - .L_118)
.L_118:
        /*0084*/ 	.word	0x00000000
.L_119:


//--------------------- .nv.constant0.NV12ToARGB  --------------------------
	.section	.nv.constant0.NV12ToARGB,"a",@progbits
	.align	4
.nv.constant0.NV12ToARGB:
	.zero		392


//--------------------- .nv.constant0.Luminance   --------------------------
	.section	.nv.constant0.Luminance,"a",@progbits
	.align	4
.nv.constant0.Luminance:
	.zero		392


//--------------------- .nv.constant0.NV12ToGrayScale --------------------------
	.section	.nv.constant0.NV12ToGrayScale,"a",@progbits
	.align	4
.nv.constant0.NV12ToGrayScale:
	.zero		392


//--------------------- .text._Z4fminff           --------------------------
	.section	.text._Z4fminff,"ax",@progbits
	.sectioninfo	@"SHI_REGISTERS=24"
	.align	128
        .global         _Z4fminff
        .type           _Z4fminff,@function
        .size           _Z4fminff,(.L_x_94 - _Z4fminff)
_Z4fminff:
.text._Z4fminff:
[----:B01----:R-:W-:-:S15]  /*0000*/  IADD3 R1, R1, -0x10, RZ ;  /* 0xfffffff001017810 */ /* 0x003fde0007ffe0ff */
[----:B01----:R1:W0:-:S15]  /*0010*/  S2R R0, SR_LMEMHIOFF ;  /* 0x0000000000007919 */ /* 0x00321e0000003700 */
[----:B01----:R-:W-:-:S15]  /*0020*/  ISETP.GE.U32.AND P0, PT, R1, R0, PT ;  /* 0x000000000100720c */ /* 0x003fde0003f06070 */
[----:B01----:R-:W-:-:S15]  /*0030*/  @P0 BRA `(.L_x_12) ;  /* 0x0000001000000947 */ /* 0x003fde0003800000 */
[----:B01----:R-:W-:-:S15]  /*0040*/  BPT.TRAP 0x1 ;  /* 0x000000040000795c */ /* 0x003fde0000300000 */
.L_x_12:
[----:B01----:R1:W-:-:S15]  /*0050*/  STL [R1+0xc], R21 ;  /* 0x00000c1501007387 */ /* 0x0033de0000100800 */
[----:B01----:R1:W-:-:S15]  /*0060*/  STL [R1+0x8], R20 ;  /* 0x0000081401007387 */ /* 0x0033de0000100800 */
[----:B01----:R1:W-:-:S15]  /*0070*/  STL [R1+0x4], R16 ;  /* 0x0000041001007387 */ /* 0x0033de0000100800 */
[----:B01----:R1:W-:-:S15]  /*0080*/  STL [R1], R2 ;  /* 0x0000000201007387 */ /* 0x0033de0000100800 */
[----:B01----:R-:W-:-:S15]  /*0090*/  MOV R5, R5 ;  /* 0x0000000500057202 */ /* 0x003fde0000000f00 */
[----:B01----:R-:W-:-:S15]  /*00a0*/  MOV R4, R4 ;  /* 0x0000000400047202 */ /* 0x003fde0000000f00 */
[----:B01----:R-:W-:-:S15]  /*00b0*/  MOV R4, R4 ;  /* 0x0000000400047202 */ /* 0x003fde0000000f00 */
[----:B01----:R-:W-:-:S15]  /*00c0*/  MOV R5, R5 ;  /* 0x0000000500057202 */ /* 0x003fde0000000f00 */
[----:B01----:R-:W-:-:S15]  /*00d0*/  MOV R2, R4 ;  /* 0x0000000400027202 */ /* 0x003fde0000000f00 */
[----:B01----:R-:W-:-:S15]  /*00e0*/  MOV R16, R5 ;  /* 0x0000000500107202 */ /* 0x003fde0000000f00 */
[----:B01----:R-:W-:-:S15]  /*00f0*/  MOV R4, R2 ;  /* 0x0000000200047202 */ /* 0x003fde0000000f00 */
[----:B01----:R-:W-:-:S15]  /*0100*/  MOV R5, R16 ;  /* 0x0000001000057202 */ /* 0x003fde0000000f00 */
[----:B01----:R-:W-:-:S15]  /*0110*/  MOV R20, 32@lo((_Z4fminff + .L_x_0@srel)) ;  /* 0x0000000000147802 */ /* 0x003fde0000000f00 */
[----:B01----:R-:W-:-:S15]  /*0120*/  MOV R21, 32@hi((_Z4fminff + .L_x_0@srel)) ;  /* 0x0000000000157802 */ /* 0x003fde0000000f00 */
[----:B01----:R-:W-:-:S15]  /*0130*/  CALL.ABS.NOINC `(fminf) ;  /* 0x0000000000007943 */ /* 0x003fde0003c00000 */
.L_x_0:
[----:B01----:R-:W-:-:S15]  /*0140*/  MOV R4, R4 ;  /* 0x0000000400047202 */ /* 0x003fde0000000f00 */
[----:B01----:R-:W-:-:S15]  /*0150*/  MOV R4, R4 ;  /* 0x0000000400047202 */ /* 0x003fde0000000f00 */
[----:B01----:R-:W-:-:S15]  /*0160*/  BRA `(.L_x_13) ;  /* 0x0000001000007947 */ /* 0x003fde0003800000 */
.L_x_14:
[----:B01----:R-:W-:-:S15]  /*0170*/  BRA `(.L_x_14) ;  /* 0xfffffff000007947 */ /* 0x003fde000383ffff */
.L_x_13:
[----:B01----:R-:W-:-:S15]  /*0180*/  MOV R4, R4 ;  /* 0x0000000400047202 */ /* 0x003fde0000000f00 */
[----:B01----:R1:W0:-:S15]  /*0190*/  LDL R2, [R1] ;  /* 0x0000000001027983 */ /* 0x00321e0000100800 */
[----:B01----:R1:W0:-:S15]  /*01a0*/  LDL R16, [R1+0x4] ;  /* 0x0000040001107983 */ /* 0x00321e0000100800 */
[----:B01----:R1:W0:-:S15]  /*01b0*/  LDL R20, [R1+0x8] ;  /* 0x0000080001147983 */ /* 0x00321e0000100800 */
[----:B01----:R1:W0:-:S15]  /*01c0*/  LDL R21, [R1+0xc] ;  /* 0x00000c0001157983 */ /* 0x00321e0000100800 */
[----:B01----:R-:W-:-:S15]  /*01d0*/  IADD3 R1, R1, 0x10, RZ ;  /* 0x0000001001017810 */ /* 0x003fde0007ffe0ff */
[----:B01----:R-:W-:-:S15]  /*01e0*/  RET.ABS.NODEC R20 0x0 ;  /* 0x0000000014007950 */ /* 0x003fde0003e00000 */
.L_x_15:
[----:B------:R-:W-:-:S00]  /*01f0*/  BRA `(.L_x_15) ;  /* 0xfffffff000007947 */ /* 0x000fc0000383ffff */
.L_x_94:


//--------------------- .text.fminf               --------------------------
	.section	.text.fminf,"ax",@progbits
	.sectioninfo	@"SHI_REGISTERS=24"
	.align	128
.text.fminf:
        .type           fminf,@function
        .size           fminf,(.L_x_135 - fminf)
fminf:
[----:B01----:R-:W-:-:S15]  /*0000*/  MOV R5, R5 ;  /* 0x0000000500057202 */ /* 0x003fde0000000f00 */
[----:B01----:R-:W-:-:S15]  /*0010*/  MOV R4, R4 ;  /* 0x0000000400047202 */ /* 0x003fde0000000f00 */
[----:B01----:R-:W-:-:S15]  /*0020*/  MOV R4, R4 ;  /* 0x0000000400047202 */ /* 0x003fde0000000f00 */
[----:B01----:R-:W-:-:S15]  /*0030*/  MOV R5, R5 ;  /* 0x0000000500057202 */ /* 0x003fde0000000f00 */
[----:B01----:R-:W-:-:S15]  /*0040*/  FMNMX R4, R4, R5, PT ;  /* 0x0000000504047209 */ /* 0x003fde0003800000 */
[----:B01----:R-:W-:-:S15]  /*0050*/  MOV R4, R4 ;  /* 0x0000000400047202 */ /* 0x003fde0000000f00 */
[----:B01----:R-:W-:-:S15]  /*0060*/  MOV R4, R4 ;  /* 0x0000000400047202 */ /* 0x003fde0000000f00 */
[----:B01----:R-:W-:-:S15]  /*0070*/  RET.ABS.NODEC R20 0x0 ;  /* 0x0000000014007950 */ /* 0x003fde0003e00000 */
.L_x_16:
[----:B------:R-:W-:-:S00]  /*0080*/  BRA `(.L_x_16) ;  /* 0xfffffff000007947 */ /* 0x000fc0000383ffff */
[----:B------:R-:W-:-:S00]  /*0090*/  NOP ;  /* 0x0000000000007918 */ /* 0x000fc00000000000 */
[----:B------:R-:W-:-:S00]  /*00a0*/  NOP ;  /* 0x0000000000007918 */ /* 0x000fc00000000000 */
[----:B------:R-:W-:-:S00]  /*00b0*/  NOP ;  /* 0x0000000000007918 */ /* 0x000fc00000000000 */
[----:B------:R-:W-:-:S00]  /*00c0*/  NOP ;  /* 0x0000000000007918 */ /* 0x000fc00000000000 */
[----:B------:R-:W-:-:S00]  /*00d0*/  NOP ;  /* 0x0000000000007918 */ /* 0x000fc00000000000 */
[----:B------:R-:W-:-:S00]  /*00e0*/  NOP ;  /* 0x0000000000007918 */ /* 0x000fc00000000000 */
[----:B------:R-:W-:-:S00]  /*00f0*/  NOP ;  /* 0x0000000000007918 */ /* 0x000fc00000000000 */
.L_x_135:


//--------------------- .text.cudaGetDevice       --------------------------
	.section	.text.cudaGetDevice,"ax",@progbits
	.sectioninfo	@"SHI_REGISTERS=24"
	.align	128
.text.cudaGetDevice:
        .weak           cudaGetDevice
        .type           cudaGetDevice,@function
        .size           cudaGetDevice,(.L_x_90 - cudaGetDevice)
cudaGetDevice:
        /* <DEDUP_REMOVED lines=8> */
[----:B01----:R-:W-:-:S15]  /*0080*/  MOV R0, 0x3e7 ;  /* 0x000003e700007802 */ /* 0x003fde0000000f00 */
[----:B01----:R-:W-:-:S15]  /*0090*/  MOV R0, R0 ;  /* 0x0000000000007202 */ /* 0x003fde0000000f00 */
[----:B01----:R-:W-:-:S15]  /*00a0*/  MOV R4, R0 ;  /* 0x0000000000047202 */ /* 0x003fde0000000f00 */
[----:B01----:R-:W-:-:S15]  /*00b0*/  BRA `(.L_x_17) ;  /* 0x0000001000007947 */ /* 0x003fde0003800000 */
.L_x_18:
[----:B01----:R-:W-:-:S15]  /*00c0*/  BRA `(.L_x_18) ;  /* 0xfffffff000007947 */ /* 0x003fde000383ffff */
.L_x_17:
[----:B01----:R-:W-:-:S15]  /*00d0*/  MOV R4, R4 ;  /* 0x0000000400047202 */ /* 0x003fde0000000f00 */
[----:B01----:R-:W-:-:S15]  /*00e0*/  RET.ABS.NODEC R20 0x0 ;  /* 0x0000000014007950 */ /* 0x003fde0003e00000 */
.L_x_19:
[----:B------:R-:W-:-:S00]  /*00f0*/  BRA `(.L_x_19) ;  /* 0xfffffff000007947 */ /* 0x000fc0000383ffff */
.L_x_90:


//--------------------- .text.NV12ToARGB          --------------------------
	.section	.text.NV12ToARGB,"ax",@progbits
	.sectioninfo	@"SHI_REGISTERS=56"
	.align	128
        .global         NV12ToARGB
        .type           NV12ToARGB,@function
        .size           NV12ToARGB,(.L_x_101 - NV12ToARGB)
        .other          NV12ToARGB,@"STO_CUDA_ENTRY STV_DEFAULT"
NV12ToARGB:
.text.NV12ToARGB:
[----:B01----:R-:W-:-:S15]  /*0000*/  MOV R1, c[0x0][0x28] ;  /* 0x00000a0000017a02 */ /* 0x003fde0000000f00 */
[----:B01----:R-:W-:-:S15]  /*0010*/  IADD3 R1, R1, -0x38, RZ ;  /* 0xffffffc801017810 */ /* 0x003fde0007ffe0ff */
[----:B01----:R1:W0:-:S15]  /*0020*/  S2R R0, SR_LMEMHIOFF ;  /* 0x0000000000007919 */ /* 0x00321e0000003700 */
[----:B01----:R-:W-:-:S15]  /*0030*/  ISETP.GE.U32.AND P0, PT, R1, R0, PT ;  /* 0x000000000100720c */ /* 0x003fde0003f06070 */
[----:B01----:R-:W-:-:S15]  /*0040*/  @P0 BRA `(.L_x_20) ;  /* 0x0000001000000947 */ /* 0x003fde0003800000 */
[----:B01----:R-:W-:-:S15]  /*0050*/  BPT.TRAP 0x1 ;  /* 0x000000040000795c */ /* 0x003fde0000300000 */
.L_x_20:
[----:B01----:R-:W-:-:S15]  /*0060*/  IADD3 R0, R1, RZ, RZ ;  /* 0x000000ff01007210 */ /* 0x003fde0007ffe0ff */
[----:B01----:R-:W-:-:S15]  /*0070*/  MOV R0, R0 ;  /* 0x0000000000007202 */ /* 0x003fde0000000f00 */
[----:B01----:R-:W-:-:S15]  /*0080*/  MOV R2, R0 ;  /* 0x0000000000027202 */ /* 0x003fde0000000f00 */
[----:B01----:R-:W-:-:S15]  /*0090*/  MOV R3, RZ ;  /* 0x000000ff00037202 */ /* 0x003fde0000000f00 */
[----:B01----:R-:W-:-:S15]  /*00a0*/  MOV R0, R2 ;  /* 0x0000000200007202 */ /* 0x003fde0000000f00 */
[----:B01----:R-:W-:-:S15]  /*00b0*/  MOV R2, R3 ;  /* 0x0000000300027202 */ /* 0x003fde0000000f00 */
[----:B01----:R-:W-:-:S15]  /*00c0*/  MOV R0, R0 ;  /* 0x0000000000007202 */ /* 0x003fde0000000f00 */
[----:B01----:R-:W-:-:S15]  /*00d0*/  MOV R2, R2 ;  /* 0x0000000200027202 */ /* 0x003fde0000000f00 */
[----:B01----:R-:W-:-:S15]  /*00e0*/  MOV R16, c[0x0][0x20] ;  /* 0x0000080000107a02 */ /* 0x003fde0000000f00 */
[----:B01----:R-:W-:-:S15]  /*00f0*/  MOV R4, c[0x0][0x24] ;  /* 0x0000090000047a02 */ /* 0x003fde0000000f00 */
[----:B01----:R-:W-:-:S15]  /*0100*/  IADD3 R16, P0, R0, R16, RZ ;  /* 0x0000001000107210 */ /* 0x003fde0007f1e0ff */
[----:B01----:R-:W-:-:S15]  /*0110*/  IADD3.X R4, R2, R4, RZ, P0, !PT ;  /* 0x0000000402047210 */ /* 0x003fde00007fe4ff */
[----:B01----:R-:W-:-:S15]  /*0120*/  MOV R2, 0x160 ;  /* 0x0000016000027802 */ /* 0x003fde0000000f00 */
[----:B01----:R1:W0:-:S15]  /*0130*/  LDC.64 R2, c[0x0][R2] ;  /* 0x0000000002027b82 */ /* 0x00321e0000000a00 */
[----:B01----:R-:W-:-:S15]  /*0140*/  MOV R18, R2 ;  /* 0x0000000200127202 */ /* 0x003fde0000000f00 */
[----:B01----:R-:W-:-:S15]  /*0150*/  MOV R17, R3 ;  /* 0x0000000300117202 */ /* 0x003fde0000000f00 */
[----:B01----:R-:W-:-:S15]  /*0160*/  MOV R18, R18 ;  /* 0x0000001200127202 */ /* 0x003fde0000000f00 */
[----:B01----:R-:W-:-:S15]  /*0170*/  MOV R17, R17 ;  /* 0x0000001100117202 */ /* 0x003fde0000000f00 */
        /* <DEDUP_REMOVED lines=19> */
[----:B01----:R1:W0:-:S15]  /*02b0*/  LDC R0, c[0x0][R0] ;  /* 0x0000000000007b82 */ /* 0x00321e0000000800 */
[----:B01----:R-:W-:-:S15]  /*02c0*/  MOV R0, R0 ;  /* 0x0000000000007202 */ /* 0x003fde0000000f00 */
[----:B01----:R-:W-:-:S15]  /*02d0*/  MOV R2, 0x184 ;  /* 0x0000018400027802 */ /* 0x003fde0000000f00 */
[----:B01----:R1:W0:-:S15]  /*02e0*/  LDC R2, c[0x0][R2] ;  /* 0x0000000002027b82 */ /* 0x00321e0000000800 */
        /* <DEDUP_REMOVED lines=13> */
.L_x_102:
[----:B01----:R1:W0:-:S15]  /*03c0*/  S2R R3, SR_CTAID.X ;  /* 0x0000000000037919 */ /* 0x00321e0000002500 */
[----:B01----:R-:W-:-:S15]  /*03d0*/  MOV R3, R3 ;  /* 0x0000000300037202 */ /* 0x003fde0000000f00 */
[----:B01----:R-:W-:-:S15]  /*03e0*/  MOV R5, c[0x0][0x0] ;  /* 0x0000000000057a02 */ /* 0x003fde0000000f00 */
[----:B01----:R-:W-:-:S15]  /*03f0*/  SHF.L.U32 R5, R5, 0x1, RZ ;  /* 0x0000000105057819 */ /* 0x003fde00000006ff */
[----:B01----:R-:W-:-:S15]  /*0400*/  IMAD R3, R3, R5, RZ ;  /* 0x0000000503037224 */ /* 0x003fde00078e02ff */
[----:B01----:R1:W0:-:S15]  /*0410*/  S2R R5, SR_TID.X ;  /* 0x0000000000057919 */ /* 0x00321e0000002100 */
[----:B01----:R-:W-:-:S15]  /*0420*/  MOV R5, R5 ;  /* 0x0000000500057202 */ /* 0x003fde0000000f00 */
[----:B01----:R-:W-:-:S15]  /*0430*/  SHF.L.U32 R5, R5, 0x1, RZ ;  /* 0x0000000105057819 */ /* 0x003fde00000006ff */
[----:B01----:R-:W-:-:S15]  /*0440*/  IADD3 R3, R3, R5, RZ ;  /* 0x0000000503037210 */ /* 0x003fde0007ffe0ff */
[----:B01----:R-:W-:-:S15]  /*0450*/  MOV R47, R3 ;  /* 0x00000003002f7202 */ /* 0x003fde0000000f00 */
[----:B01----:R1:W0:-:S15]  /*0460*/  S2R R3, SR_CTAID.Y ;  /* 0x0000000000037919 */ /* 0x00321e0000002600 */
[----:B01----:R-:W-:-:S15]  /*0470*/  MOV R3, R3 ;  /* 0x0000000300037202 */ /* 0x003fde0000000f00 */
[----:B01----:R-:W-:-:S15]  /*0480*/  MOV R5, c[0x0][0x4] ;  /* 0x0000010000057a02 */ /* 0x003fde0000000f00 */
[----:B01----:R-:W-:-:S15]  /*0490*/  IMAD R3, R3, R5, RZ ;  /* 0x0000000503037224 */ /* 0x003fde00078e02ff */
[----:B01----:R1:W0:-:S15]  /*04a0*/  S2R R5, SR_TID.Y ;  /* 0x0000000000057919 */ /* 0x00321e0000002200 */
[----:B01----:R-:W-:-:S15]  /*04b0*/  MOV R5, R5 ;  /* 0x0000000500057202 */ /* 0x003fde0000000f00 */
[----:B01----:R-:W-:-:S15]  /*04c0*/  IADD3 R3, R3, R5, RZ ;  /* 0x0000000503037210 */ /* 0x003fde0007ffe0ff */
[----:B01----:R-:W-:-:S15]  /*04d0*/  MOV R52, R3 ;  /* 0x0000000300347202 */ /* 0x003fde0000000f00 */
[----:B01----:R-:W-:-:S15]  /*04e0*/  ISETP.GE.U32.AND P1, PT, R47, R4, PT ;  /* 0x000000042f00720c */ /* 0x003fde0003f26070 */
[----:B01----:R-:W-:-:S15]  /*04f0*/  PLOP3.LUT P0, PT, PT, PT, PT, 0x80, 0x0 ;  /* 0x000000000000781c */ /* 0x003fde0003f0f070 */
[----:B01----:R-:W-:-:S15]  /*0500*/  PLOP3.LUT P0, PT, P0, PT, PT, 0x80, 0x0 ;  /* 0x000000000000781c */ /* 0x003fde000070f070 */
[----:B01----:R-:W-:-:S15]  /*0510*/  PLOP3.LUT P0, PT, P0, PT, PT, 0x80, 0x0 ;  /* 0x000000000000781c */ /* 0x003fde000070f070 */
[----:B01----:R-:W-:-:S15]  /*0520*/  BSSY B0, `(.L_x_21) ;  /* 0x0000006000007945 */ /* 0x003fde0003800000 */
[----:B01----:R-:W-:-:S15]  /*0530*/  @P1 BRA `(.L_x_22) ;  /* 0x0000004000001947 */ /* 0x003fde0003800000 */
[----:B01----:R-:W-:-:S15]  /*0540*/  BRA `(.L_x_23) ;  /* 0x0000000000007947 */ /* 0x003fde0003800000 */
.L_x_23:
[----:B01----:R-:W-:-:S15]  /*0550*/  ISETP.GE.U32.AND P0, PT, R52, R0, PT ;  /* 0x000000003400720c */ /* 0x003fde0003f06070 */
[----:B01----:R-:W-:-:S15]  /*0560*/  PLOP3.LUT P0, PT, P0, PT, PT, 0x80, 0x0 ;  /* 0x000000000000781c */ /* 0x003fde000070f070 */
[----:B01----:R-:W-:-:S15]  /*0570*/  PLOP3.LUT P0, PT, P0, PT, PT, 0x80, 0x0 ;  /* 0x000000000000781c */ /* 0x003fde000070f070 */
.L_x_22:
[----:B01----:R-:W-:-:S15]  /*0580*/  BSYNC B0 ;  /* 0x0000000000007941 */ /* 0x003fde0003800000 */
.L_x_21:
[----:B01----:R-:W-:-:S15]  /*0590*/  PLOP3.LUT P0, PT, P0, PT, PT, 0x80, 0x0 ;  /* 0x000000000000781c */ /* 0x003fde000070f070 */
[----:B01----:R-:W-:-:S15]  /*05a0*/  PLOP3.LUT P0, PT, P0, PT, PT, 0x8, 0x0 ;  /* 0x000000000000781c */ /* 0x003fde000070e170 */
[----:B01----:R-:W-:-:S15]  /*05b0*/  BSSY B6, `(.L_x_24) ;  /* 0x00005ab000067945 */ /* 0x003fde0003800000 */
[----:B01----:R-:W-:-:S15]  /*05c0*/  @P0 BRA `(.L_x_25) ;  /* 0x0000003000000947 */ /* 0x003fde0003800000 */
[----:B01----:R-:W-:-:S15]  /*05d0*/  BRA `(.L_x_26) ;  /* 0x0000000000007947 */ /* 0x003fde0003800000 */
.L_x_26:
[----:B01----:R-:W-:-:S15]  /*05e0*/  BRA `(.L_x_27) ;  /* 0x00005a7000007947 */ /* 0x003fde0003800000 */
[----:B01----:R-:W-:-:S15]  /*05f0*/  BRA `(.L_x_28) ;  /* 0x00001f8000007947 */ /* 0x003fde0003800000 */
.L_x_25:
[----:B01----:R-:W-:-:S15]  /*0600*/  MOV R4, R52 ;  /* 0x0000003400047202 */ /* 0x003fde0000000f00 */
[----:B01----:R-:W-:-:S15]  /*0610*/  SHF.R.S32.HI R5, RZ, 0x1f, R4 ;  /* 0x0000001fff057819 */ /* 0x003fde0000011404 */
[----:B01----:R-:W-:-:S15]  /*0620*/  MOV R4, R4 ;  /* 0x0000000400047202 */ /* 0x003fde0000000f00 */
[----:B01----:R-:W-:-:S15]  /*0630*/  MOV R5, R5 ;  /* 0x0000000500057202 */ /* 0x003fde0000000f00 */
[----:B01----:R-:W-:-:S15]  /*0640*/  MOV R6, R4 ;  /* 0x0000000400067202 */ /* 0x003fde0000000f00 */
[----:B01----:R-:W-:-:S15]  /*0650*/  MOV R7, R5 ;  /* 0x0000000500077202 */ /* 0x003fde0000000f00 */
[----:B01----:R-:W-:-:S15]  /*0660*/  MOV R6, R6 ;  /* 0x0000000600067202 */ /* 0x003fde0000000f00 */
[----:B01----:R-:W-:-:S15]  /*0670*/  MOV R7, R7 ;  /* 0x0000000700077202 */ /* 0x003fde0000000f00 */
[----:B01----:R-:W-:-:S15]  /*0680*/  MOV R4, RZ ;  /* 0x000000ff00047202 */ /* 0x003fde0000000f00 */
[----:B01----:R-:W-:-:S15]  /*0690*/  MOV R5, RZ ;  /* 0x000000ff00057202 */ /* 0x003fde0000000f00 */
[----:B01----:R-:W-:-:S15]  /*06a0*/  MOV R4, R4 ;  /* 0x0000000400047202 */ /* 0x003fde0000000f00 */
[----:B01----:R-:W-:-:S15]  /*06b0*/  MOV R5, R5 ;  /* 0x0000000500057202 */ /* 0x003fde0000000f00 */
[----:B01----:R-:W-:-:S15]  /*06c0*/  IMAD.WIDE.U32 R4, R6, R22, R4 ;  /* 0x0000001606047225 */ /* 0x003fde00078e0004 */
[----:B01----:R-:W-:-:S15]  /*06d0*/  MOV R3, R4 ;  /* 0x0000000400037202 */ /* 0x003fde0000000f00 */
[----:B01----:R-:W-:-:S15]  /*06e0*/  MOV R8, R5 ;  /* 0x0000000500087202 */ /* 0x003fde0000000f00 */
[----:B01----:R-:W-:-:S15]  /*06f0*/  MOV R3, R3 ;  /* 0x0000000300037202 */ /* 0x003fde0000000f00 */
[----:B01----:R-:W-:-:S15]  /*0700*/  IMAD.WIDE.U32 R4, R7, R22, RZ ;  /* 0x0000001607047225 */ /* 0x003fde00078e00ff */
[----:B01----:R-:W-:-:S15]  /*0710*/  MOV R9, R4 ;  /* 0x0000000400097202 */ /* 0x003fde0000000f00 */
[----:B01----:R-:W-:-:S15]  /*0720*/  MOV R4, R5 ;  /* 0x0000000500047202 */ /* 0x003fde0000000f00 */
[----:B01----:R-:W-:-:S15]  /*0730*/  MOV R5, R4 ;  /* 0x0000000400057202 */ /* 0x003fde0000000f00 */
[----:B01----:R-:W-:-:S15]  /*0740*/  MOV R4, R9 ;  /* 0x0000000900047202 */ /* 0x003fde0000000f00 */
[----:B01----:R-:W-:-:S15]  /*0750*/  IMAD.WIDE.U32 R4, P0, R6, R19, R4 ;  /* 0x0000001306047225 */ /* 0x003fde0007800004 */
[----:B01----:R-:W-:-:S15]  /*0760*/  MOV R6, R4 ;  /* 0x0000000400067202 */ /* 0x003fde0000000f00 */
[----:B01----:R-:W-:-:S15]  /*0770*/  MOV R4, R5 ;  /* 0x0000000500047202 */ /* 0x003fde0000000f00 */
[----:B01----:R-:W-:-:S15]  /*0780*/  IADD3 R6, P1, R6, R8, RZ ;  /* 0x0000000806067210 */ /* 0x003fde0007f3e0ff */
[----:B01----:R-:W-:-:S15]  /*0790*/  IADD3 R4, RZ, R4, RZ ;  /* 0x00000004ff047210 */ /* 0x003fde0007ffe0ff */
[----:B01----:R-:W-:-:S15]  /*07a0*/  IADD3.X R5, RZ, RZ, RZ, P0, !PT ;  /* 0x000000ffff057210 */ /* 0x003fde00007fe4ff */
[----:B01----:R-:W-:-:S15]  /*07b0*/  MOV R4, R4 ;  /* 0x0000000400047202 */ /* 0x003fde0000000f00 */
[----:B01----:R-:W-:-:S15]  /*07c0*/  MOV R5, R5 ;  /* 0x0000000500057202 */ /* 0x003fde0000000f00 */
[----:B01----:R-:W-:-:S15]  /*07d0*/  MOV R4, R4 ;  /* 0x0000000400047202 */ /* 0x003fde0000000f00 */
[----:B01----:R-:W-:-:S15]  /*07e0*/  MOV R5, R5 ;  /* 0x0000000500057202 */ /* 0x003fde0000000f00 */
[----:B01----:R-:W-:-:S15]  /*07f0*/  IMAD.WIDE.U32.X R4, R7, R19, R4, P1 ;  /* 0x0000001307047225 */ /* 0x003fde00008e0404 */
[----:B01----:R-:W-:-:S15]  /*0800*/  MOV R7, R4 ;  /* 0x0000000400077202 */ /* 0x003fde0000000f00 */
[----:B01----:R-:W-:-:S15]  /*0810*/  MOV R4, R5 ;  /* 0x0000000500047202 */ /* 0x003fde0000000f00 */
        /* <DEDUP_REMOVED lines=8> */
[----:B01----:R-:W-:-:S15]  /*08a0*/  IADD3 R4, P0, R3, R4, RZ ;  /* 0x0000000403047210 */ /* 0x003fde0007f1e0ff */
[----:B01----:R-:W-:-:S15]  /*08b0*/  IADD3.X R5, R6, R5, RZ, P0, !PT ;  /* 0x0000000506057210 */ /* 0x003fde00007fe4ff */
[----:B01----:R-:W-:-:S15]  /*08c0*/  IADD3 R4, P0, R18, R4, RZ ;  /* 0x0000000412047210 */ /* 0x003fde0007f1e0ff */
[----:B01----:R-:W-:-:S15]  /*08d0*/  IADD3.X R5, R17, R5, RZ, P0, !PT ;  /* 0x0000000511057210 */ /* 0x003fde00007fe4ff */
[----:B01----:R-:W-:-:S15]  /*08e0*/  MOV R4, R4 ;  /* 0x0000000400047202 */ /* 0x003fde0000000f00 */
[----:B01----:R-:W-:-:S15]  /*08f0*/  MOV R5, R5 ;  /* 0x0000000500057202 */ /* 0x003fde0000000f00 */
[----:B01----:R-:W-:-:S15]  /*0900*/  MOV R4, R4 ;  /* 0x0000000400047202 */ /* 0x003fde0000000f00 */
[----:B01----:R-:W-:-:S15]  /*0910*/  MOV R5, R5 ;  /* 0x0000000500057202 */ /* 0x003fde0000000f00 */
[----:B01----:R1:W0:-:S15]  /*0920*/  LD.E.U8.SYS R4, [R4] ;  /* 0x0000000004047980 */ /* 0x00321e000010e100 */
[----:B01----:R-:W-:-:S15]  /*0930*/  PRMT R3, R4, 0x7770, RZ ;  /* 0x0000777004037816 */ /* 0x003fde00000000ff */
[----:B01----:R-:W-:-:S15]  /*0940*/  PRMT R3, R3, 0x7710, RZ ;  /* 0x0000771003037816 */ /* 0x003fde00000000ff */
[----:B01----:R-:W-:-:S15]  /*0950*/  PRMT R3, R3, 0x7710, RZ ;  /* 0x0000771003037816 */ /* 0x003fde00000000ff */
[----:B01----:R-:W-:-:S15]  /*0960*/  MOV R3, R3 ;  /* 0x0000000300037202 */ /* 0x003fde0000000f00 */
[----:B01----:R-:W-:-:S15]  /*0970*/  LOP3.LUT R3, R3, 0xff, RZ, 0xc0, !PT ;  /* 0x000000ff03037812 */ /* 0x003fde00078ec0ff */
[----:B01----:R-:W-:-:S15]  /*0980*/  SHF.L.U32 R3, R3, 0x2, RZ ;  /* 0x0000000203037819 */ /* 0x003fde00000006ff */
[----:B01----:R-:W-:-:S15]  /*0990*/  IADD3 R4, P0, R16, RZ, RZ ;  /* 0x000000ff10047210 */ /* 0x003fde0007f1e0ff */
[----:B01----:R-:W-:-:S15]  /*09a0*/  IADD3.X R5, R2, RZ, RZ, P0, !PT ;  /* 0x000000ff02057210 */ /* 0x003fde00007fe4ff */
[----:B01----:R-:W-:-:S15]  /*09b0*/  MOV R4, R4 ;  /* 0x0000000400047202 */ /* 0x003fde0000000f00 */
[----:B01----:R-:W-:-:S15]  /*09c0*/  MOV R5, R5 ;  /* 0x0000000500057202 */ /* 0x003fde0000000f00 */
[----:B01----:R-:W-:-:S15]  /*09d0*/  MOV R4, R4 ;  /* 0x0000000400047202 */ /* 0x003fde0000000f00 */
[----:B01----:R-:W-:-:S15]  /*09e0*/  MOV R5, R5 ;  /* 0x0000000500057202 */ /* 0x003fde0000000f00 */
[----:B01----:R1:W-:-:S15]  /*09f0*/  ST.E.SYS [R4], R3 ;  /* 0x0000000004007385 */ /* 0x0033de000010e903 */
        /* <DEDUP_REMOVED lines=44> */
[----:B01----:R-:W-:-:S15]  /*0cc0*/  IADD3 R4, P0, R4, 0x1, RZ ;  /* 0x0000000104047810 */ /* 0x003fde0007f1e0ff */
[----:B01----:R-:W-:-:S15]  /*0cd0*/  IADD3.X R5, R5, RZ, RZ, P0, !PT ;  /* 0x000000ff05057210 */ /* 0x003fde00007fe4ff */
        /* <DEDUP_REMOVED lines=13> */
[----:B01----:R-:W-:-:S15]  /*0db0*/  IADD3 R4, P0, R16, 0x4, RZ ;  /* 0x0000000410047810 */ /* 0x003fde0007f1e0ff */
[----:B01----:R-:W-:-:S15]  /*0dc0*/  IADD3.X R5, R2, RZ, RZ, P0, !PT ;  /* 0x000000ff02057210 */ /* 0x003fde00007fe4ff */
[----:B01----:R-:W-:-:S15]  /*0dd0*/  MOV R4, R4 ;  /* 0x0000000400047202 */ /* 0x003fde0000000f00 */
[----:B01----:R-:W-:-:S15]  /*0de0*/  MOV R5, R5 ;  /* 0x0000000500057202 */ /* 0x003fde0000000f00 */
[----:B01----:R-:W-:-:S15]  /*0df0*/  MOV R4, R4 ;  /* 0x0000000400047202 */ /* 0x003fde0000000f00 */
[----:B01----:R-:W-:-:S15]  /*0e00*/  MOV R5, R5 ;  /* 0x0000000500057202 */ /* 0x003fde0000000f00 */
[----:B01----:R1:W-:-:S15]  /*0e10*/  ST.E.SYS [R4], R3 ;  /* 0x0000000004007385 */ /* 0x0033de000010e903 */
[----:B01----:R-:W-:-:S15]  /*0e20*/  MOV R0, R0 ;  /* 0x0000000000007202 */ /* 0x003fde0000000f00 */
[----:B01----:R-:W-:-:S15]  /*0e30*/  MOV R3, R0 ;  /* 0x0000000000037202 */ /* 0x003fde0000000f00 */
[----:B01----:R-:W-:-:S15]  /*0e40*/  MOV R6, RZ ;  /* 0x000000ff00067202 */ /* 0x003fde0000000f00 */
        /* <DEDUP_REMOVED lines=27> */
[----:B01----:R-:W-:-:S15]  /*1000*/  MOV R27, R27 ;  /* 0x0000001b001b7202 */ /* 0x003fde0000000f00 */
[----:B01----:R-:W-:-:S15]  /*1010*/  SHF.R.S32.HI R53, RZ, 0x1, R52 ;  /* 0x00000001ff357819 */ /* 0x003fde0000011434 */
[----:B01----:R-:W-:-:S15]  /*1020*/  MOV R53, R53 ;  /* 0x0000003500357202 */ /* 0x003fde0000000f00 */
[----:B01----:R-:W-:-:S15]  /*1030*/  LOP3.LUT R3, R52, 0x1, RZ, 0xc0, !PT ;  /* 0x0000000134037812 */ /* 0x003fde00078ec0ff */
[----:B01----:R-:W-:-:S15]  /*1040*/  ISETP.NE.AND P0, PT, R3, RZ, PT ;  /* 0x000000ff0300720c */ /* 0x003fde0003f05270 */
[----:B01----:R-:W-:-:S15]  /*1050*/  PLOP3.LUT P0, PT, P0, PT, PT, 0x8, 0x0 ;  /* 0x000000000000781c */ /* 0x003fde000070e170 */
[----:B01----:R-:W-:-:S15]  /*1060*/  BSSY B0, `(.L_x_29) ;  /* 0x000027f000007945 */ /* 0x003fde0003800000 */
[----:B01----:R-:W-:-:S15]  /*1070*/  @P0 BRA `(.L_x_30) ;  /* 0x0000151000000947 */ /* 0x003fde0003800000 */
[----:B01----:R-:W-:-:S15]  /*1080*/  BRA `(.L_x_31) ;  /* 0x0000000000007947 */ /* 0x003fde0003800000 */
.L_x_31:
        /* <DEDUP_REMOVED lines=34> */
[----:B01----:R-:W-:-:S15]  /*12b0*/  IADD3 R3, P0, R28, R3, RZ ;  /* 0x000000031c037210 */ /* 0x003fde0007f1e0ff */
[----:B01----:R-:W-:-:S15]  /*12c0*/  IADD3.X R6, R27, R6, RZ, P0, !PT ;  /* 0x000000061b067210 */ /* 0x003fde00007fe4ff */
        /* <DEDUP_REMOVED lines=22> */
[----:B01----:R-:W-:-:S15]  /*1430*/  MOV R3, R3 ;  /* 0x0000000300037202 */ /* 0x003fde0000000f00 */
.L_x_112:
        /* <DEDUP_REMOVED lines=59> */
[----:B01----:R-:W-:-:S15]  /*17f0*/  MOV R4, R4 ;  /* 0x0000000400047202 */ /* 0x003fde0000000f00 */
.L_x_117:
[----:B01----:R-:W-:-:S15]  /*1800*/  LOP3.LUT R4, R4, 0xff, RZ, 0xc0, !PT ;  /* 0x000000ff04047812 */ /* 0x003fde00078ec0ff */
[----:B01----:R-:W-:-:S15]  /*1810*/  SHF.R.U32.HI R0, RZ, 0x1, R0 ;  /* 0x00000001ff007819 */ /* 0x003fde0000011600 */
[----:B01----:R-:W-:-:S15]  /*1820*/  IADD3 R0, R0, -0x1, RZ ;  /* 0xffffffff00007810 */ /* 0x003fde0007ffe0ff */
[----:B01----:R-:W-:-:S15]  /*1830*/  ISETP.LT.U32.AND P0, PT, R53, R0, PT ;  /* 0x000000003500720c */ /* 0x003fde0003f01070 */
[----:B01----:R-:W-:-:S15]  /*1840*/  PLOP3.LUT P0, PT, P0, PT, PT, 0x8, 0x0 ;  /* 0x000000000000781c */ /* 0x003fde000070e170 */
[----:B01----:R-:W-:-:S15]  /*1850*/  MOV R5, R3 ;  /* 0x0000000300057202 */ /* 0x003fde0000000f00 */
[----:B01----:R-:W-:-:S15]  /*1860*/  MOV R4, R4 ;  /* 0x0000000400047202 */ /* 0x003fde0000000f00 */
[----:B01----:R-:W-:-:S15]  /*1870*/  PLOP3.LUT P0, PT, P0, PT, PT, 0x80, 0x0 ;  /* 0x000000000000781c */ /* 0x003fde000070f070 */
[----:B01----:R-:W-:-:S15]  /*1880*/  MOV R5, R5 ;  /* 0x0000000500057202 */ /* 0x003fde0000000f00 */
.L_x_113:
[----:B01----:R-:W-:-:S15]  /*1890*/  MOV R0, R4 ;  /* 0x0000000400007202 */ /* 0x003fde0000000f00 */
[----:B01----:R-:W-:-:S15]  /*18a0*/  MOV R0, R0 ;  /* 0x0000000000007202 */ /* 0x003fde0000000f00 */
.L_x_118:
[----:B01----:R-:W-:-:S15]  /*18b0*/  BSSY B1, `(.L_x_32) ;  /* 0x0000087000017945 */ /* 0x003fde0003800000 */
[----:B01----:R-:W-:-:S15]  /*18c0*/  @P0 BRA `(.L_x_33) ;  /* 0x0000085000000947 */ /* 0x003fde0003800000 */
[----:B01----:R-:W-:-:S15]  /*18d0*/  BRA `(.L_x_34) ;  /* 0x0000000000007947 */ /* 0x003fde0003800000 */
.L_x_34:
[----:B01----:R-:W-:-:S15]  /*18e0*/  IADD3 R6, R53, 0x1, RZ ;  /* 0x0000000135067810 */ /* 0x003fde0007ffe0ff */
        /* <DEDUP_REMOVED lines=58> */
[----:B01----:R-:W-:-:S15]  /*1c90*/  IADD3 R6, R3, R6, RZ ;  /* 0x0000000603067210 */ /* 0x003fde0007ffe0ff */
[----:B01----:R-:W-:-:S15]  /*1ca0*/  IADD3 R6, R6, 0x1, RZ ;  /* 0x0000000106067810 */ /* 0x003fde0007ffe0ff */
[----:B01----:R-:W-:-:S15]  /*1cb0*/  SHF.R.U32.HI R3, RZ, 0x1, R6 ;  /* 0x00000001ff037819 */ /* 0x003fde0000011606 */
[----:B01----:R-:W-:-:S15]  /*1cc0*/  MOV R3, R3 ;  /* 0x0000000300037202 */ /* 0x003fde0000000f00 */
.L_x_114:
        /* <DEDUP_REMOVED lines=65> */
.L_x_119:
[----:B01----:R-:W-:-:S15]  /*20e0*/  MOV R5, R3 ;  /* 0x0000000300057202 */ /* 0x003fde0000000f00 */
[----:B01----:R-:W-:-:S15]  /*20f0*/  MOV R5, R5 ;  /* 0x0000000500057202 */ /* 0x003fde0000000f00 */
.L_x_115:
[----:B01----:R-:W-:-:S15]  /*2100*/  MOV R0, R4 ;  /* 0x0000000400007202 */ /* 0x003fde0000000f00 */
[----:B01----:R-:W-:-:S15]  /*2110*/  MOV R0, R0 ;  /* 0x0000000000007202 */ /* 0x003fde0000000f00 */
.L_x_33:
[----:B01----:R-:W-:-:S15]  /*2120*/  BSYNC B1 ;  /* 0x0000000000017941 */ /* 0x003fde0003800000 */
.L_x_32:
[----:B01----:R-:W-:-:S15]  /*2130*/  MOV R46, R0 ;  /* 0x00000000002e7202 */ /* 0x003fde0000000f00 */
[----:B01----:R-:W-:-:S15]  /*2140*/  MOV R45, R5 ;  /* 0x00000005002d7202 */ /* 0x003fde0000000f00 */
[----:B01----:R-:W-:-:S15]  /*2150*/  MOV R46, R46 ;  /* 0x0000002e002e7202 */ /* 0x003fde0000000f00 */
[----:B01----:R-:W-:-:S15]  /*2160*/  MOV R45, R45 ;  /* 0x0000002d002d7202 */ /* 0x003fde0000000f00 */
.L_x_116:
[----:B01----:R-:W-:-:S15]  /*2170*/  SHF.L.U32 R0, R45, 0xc, RZ ;  /* 0x0000000c2d007819 */ /* 0x003fde00000006ff */
[----:B01----:R-:W-:-:S15]  /*2180*/  IADD3 R4, P0, R16, RZ, RZ ;  /* 0x000000ff10047210 */ /* 0x003fde0007f1e0ff */
[----:B01----:R-:W-:-:S15]  /*2190*/  IADD3.X R5, R2, RZ, RZ, P0, !PT ;  /* 0x000000ff02057210 */ /* 0x003fde00007fe4ff */
[----:B01----:R-:W-:-:S15]  /*21a0*/  MOV R4, R4 ;  /* 0x0000000400047202 */ /* 0x003fde0000000f00 */
[----:B01----:R-:W-:-:S15]  /*21b0*/  MOV R5, R5 ;  /* 0x0000000500057202 */ /* 0x003fde0000000f00 */
[----:B01----:R-:W-:-:S15]  /*21c0*/  MOV R4, R4 ;  /* 0x0000000400047202 */ /* 0x003fde0000000f00 */
[----:B01----:R-:W-:-:S15]  /*21d0*/  MOV R5, R5 ;  /* 0x0000000500057202 */ /* 0x003fde0000000f00 */
[----:B01----:R1:W0:-:S15]  /*21e0*/  LD.E.SYS R4, [R4] ;  /* 0x0000000004047980 */ /* 0x00321e000010e900 */
[----:B01----:R-:W-:-:S15]  /*21f0*/  LOP3.LUT R0, R4, R0, RZ, 0xfc, !PT ;  /* 0x0000000004007212 */ /* 0x003fde00078efcff */
[----:B01----:R-:W-:-:S15]  /*2200*/  IADD3 R4, P0, R16, RZ, RZ ;  /* 0x000000ff10047210 */ /* 0x003fde0007f1e0ff */
[----:B01----:R-:W-:-:S15]  /*2210*/  IADD3.X R5, R2, RZ, RZ, P0, !PT ;  /* 0x000000ff02057210 */ /* 0x003fde00007fe4ff */
[----:B01----:R-:W-:-:S15]  /*2220*/  MOV R4, R4 ;  /* 0x0000000400047202 */ /* 0x003fde0000000f00 */
[----:B01----:R-:W-:-:S15]  /*2230*/  MOV R5, R5 ;  /* 0x0000000500057202 */ /* 0x003fde0000000f00 */
[----:B01----:R-:W-:-:S15]  /*2240*/  MOV R4, R4 ;  /* 0x0000000400047202 */ /* 0x003fde0000000f00 */
[----:B01----:R-:W-:-:S15]  /*2250*/  MOV R5, R5 ;  /* 0x0000000500057202 */ /* 0x003fde0000000f00 */
[----:B01----:R1:W-:-:S15]  /*2260*/  ST.E.SYS [R4], R0 ;  /* 0x0000000004007385 */ /* 0x0033de000010e900 */
        /* <DEDUP_REMOVED lines=17> */
[----:B01----:R-:W-:-:S15]  /*2380*/  IADD3 R4, P0, R16, 0x4, RZ ;  /* 0x0000000410047810 */ /* 0x003fde0007f1e0ff */
[----:B01----:R-:W-:-:S15]  /*2390*/  IADD3.X R5, R2, RZ, RZ, P0, !PT ;  /* 0x000000ff02057210 */ /* 0x003fde00007fe4ff */
[----:B01----:R-:W-:-:S15]  /*23a0*/  MOV R4, R4 ;  /* 0x0000000400047202 */ /* 0x003fde0000000f00 */
[----:B01----:R-:W-:-:S15]  /*23b0*/  MOV R5, R5 ;  /* 0x0000000500057202 */ /* 0x003fde0000000f00 */
[----:B01----:R-:W-:-:S15]  /*23c0*/  MOV R4, R4 ;  /* 0x0000000400047202 */ /* 0x003fde0000000f00 */
[----:B01----:R-:W-:-:S15]  /*23d0*/  MOV R5, R5 ;  /* 0x0000000500057202 */ /* 0x003fde0000000f00 */
[----:B01----:R1:W0:-:S15]  /*23e0*/  LD.E.SYS R4, [R4] ;  /* 0x0000000004047980 */ /* 0x00321e000010e900 */
[----:B01----:R-:W-:-:S15]  /*23f0*/  LOP3.LUT R0, R4, R0, RZ, 0xfc, !PT ;  /* 0x0000000004007212 */ /* 0x003fde00078efcff */
[----:B01----:R-:W-:-:S15]  /*2400*/  IADD3 R4, P0, R16, 0x4, RZ ;  /* 0x0000000410047810 */ /* 0x003fde0007f1e0ff */
        /* <DEDUP_REMOVED lines=22> */
[----:B01----:R-:W-:-:S15]  /*2570*/  BRA `(.L_x_35) ;  /* 0x000012d000007947 */ /* 0x003fde0003800000 */
.L_x_28:
[----:B01----:R-:W-:-:S15]  /*2580*/  BRA `(.L_x_36) ;  /* 0x000033f000007947 */ /* 0x003fde0003800000 */
.L_x_30:
        /* <DEDUP_REMOVED lines=300> */
.L_x_35:
[----:B01----:R-:W-:-:S15]  /*3850*/  BSYNC B0 ;  /* 0x0000000000007941 */ /* 0x003fde0003800000 */
.L_x_29:
[----:B01----:R-:W-:-:S15]  /*3860*/  IADD3 R4, P0, R16, RZ, RZ ;  /* 0x000000ff10047210 */ /* 0x003fde0007f1e0ff */
[----:B01----:R-:W-:-:S15]  /*3870*/  IADD3.X R5, R2, RZ, RZ, P0, !PT ;  /* 0x000000ff02057210 */ /* 0x003fde00007fe4ff */
[----:B01----:R-:W-:-:S15]  /*3880*/  MOV R4, R4 ;  /* 0x0000000400047202 */ /* 0x003fde0000000f00 */
[----:B01----:R-:W-:-:S15]  /*3890*/  MOV R5, R5 ;  /* 0x0000000500057202 */ /* 0x003fde0000000f00 */
[----:B01----:R-:W-:-:S15]  /*38a0*/  MOV R4, R4 ;  /* 0x0000000400047202 */ /* 0x003fde0000000f00 */
[----:B01----:R-:W-:-:S15]  /*38b0*/  MOV R5, R5 ;  /* 0x0000000500057202 */ /* 0x003fde0000000f00 */
[----:B01----:R1:W0:-:S15]  /*38c0*/  LD.E.SYS R4, [R4] ;  /* 0x0000000004047980 */ /* 0x00321e000010e900 */
[----:B01----:R-:W-:-:S15]  /*38d0*/  LOP3.LUT R0, R4, 0x3ff, RZ, 0xc0, !PT ;  /* 0x000003ff04007812 */ /* 0x003fde00078ec0ff */
[----:B01----:R-:W-:-:S15]  /*38e0*/  IADD3 R4, P0, R16, 0x8, RZ ;  /* 0x0000000810047810 */ /* 0x003fde0007f1e0ff */
[----:B01----:R-:W-:-:S15]  /*38f0*/  IADD3.X R5, R2, RZ, RZ, P0, !PT ;  /* 0x000000ff02057210 */ /* 0x003fde00007fe4ff */
[----:B01----:R-:W-:-:S15]  /*3900*/  MOV R4, R4 ;  /* 0x0000000400047202 */ /* 0x003fde0000000f00 */
[----:B01----:R-:W-:-:S15]  /*3910*/  MOV R5, R5 ;  /* 0x0000000500057202 */ /* 0x003fde0000000f00 */
[----:B01----:R-:W-:-:S15]  /*3920*/  MOV R4, R4 ;  /* 0x0000000400047202 */ /* 0x003fde0000000f00 */
[----:B01----:R-:W-:-:S15]  /*3930*/  MOV R5, R5 ;  /* 0x0000000500057202 */ /* 0x003fde0000000f00 */
[----:B01----:R1:W-:-:S15]  /*3940*/  ST.E.SYS [R4], R0 ;  /* 0x0000000004007385 */ /* 0x0033de000010e900 */
[----:B01----:R-:W-:-:S15]  /*3950*/  IADD3 R4, P0, R16, RZ, RZ ;  /* 0x000000ff10047210 */ /* 0x003fde0007f1e0ff */
[----:B01----:R-:W-:-:S15]  /*3960*/  IADD3.X R5, R2, RZ, RZ, P0, !PT ;  /* 0x000000ff02057210 */ /* 0x003fde00007fe4ff */
[----:B01----:R-:W-:-:S15]  /*3970*/  MOV R4, R4 ;  /* 0x0000000400047202 */ /* 0x003fde0000000f00 */
[----:B01----:R-:W-:-:S15]  /*3980*/  MOV R5, R5 ;  /* 0x0000000500057202 */ /* 0x003fde0000000f00 */
[----:B01----:R-:W-:-:S15]  /*3990*/  MOV R4, R4 ;  /* 0x0000000400047202 */ /* 0x003fde0000000f00 */
[----:B01----:R-:W-:-:S15]  /*39a0*/  MOV R5, R5 ;  /* 0x0000000500057202 */ /* 0x003fde0000000f00 */
[----:B01----:R1:W0:-:S15]  /*39b0*/  LD.E.SYS R4, [R4] ;  /* 0x0000000004047980 */ /* 0x00321e000010e900 */
[----:B01----:R-:W-:-:S15]  /*39c0*/  SHF.R.U32.HI R4, RZ, 0xa, R4 ;  /* 0x0000000aff047819 */ /* 0x003fde0000011604 */
        /* <DEDUP_REMOVED lines=24> */
[----:B01----:R-:W-:-:S15]  /*3b50*/  IADD3 R4, P0, R16, 0x4, RZ ;  /* 0x0000000410047810 */ /* 0x003fde0007f1e0ff */
        /* <DEDUP_REMOVED lines=48> */
[----:B01----:R-:W-:-:S15]  /*3e60*/  IADD3 R36, P0, R16, 0x20, RZ ;  /* 0x0000002010247810 */ /* 0x003fde0007f1e0ff */
[----:B01----:R-:W-:-:S15]  /*3e70*/  IADD3.X R31, R2, RZ, RZ, P0, !PT ;  /* 0x000000ff021f7210 */ /* 0x003fde00007fe4ff */
[----:B01----:R-:W-:-:S15]  /*3e80*/  IADD3 R38, P0, R16, 0x28, RZ ;  /* 0x0000002810267810 */ /* 0x003fde0007f1e0ff */
[----:B01----:R-:W-:-:S15]  /*3e90*/  IADD3.X R37, R2, RZ, RZ, P0, !PT ;  /* 0x000000ff02257210 */ /* 0x003fde00007fe4ff */
[----:B01----:R-:W-:-:S15]  /*3ea0*/  IADD3 R44, P0, R16, 0x30, RZ ;  /* 0x00000030102c7810 */ /* 0x003fde0007f1e0ff */
[----:B01----:R-:W-:-:S15]  /*3eb0*/  IADD3.X R39, R2, RZ, RZ, P0, !PT ;  /* 0x000000ff02277210 */ /* 0x003fde00007fe4ff */
        /* <DEDUP_REMOVED lines=16> */
[----:B01----:R-:W-:-:S15]  /*3fc0*/  MOV R20, 32@lo((NV12ToARGB + .L_x_1@srel)) ;  /* 0x0000000000147802 */ /* 0x003fde0000000f00 */
[----:B01----:R-:W-:-:S15]  /*3fd0*/  MOV R21, 32@hi((NV12ToARGB + .L_x_1@srel)) ;  /* 0x0000000000157802 */ /* 0x003fde0000000f00 */
[----:B01----:R-:W-:-:S15]  /*3fe0*/  CALL.ABS.NOINC `(_ZN74_INTERNAL_52_tmpxft_00003268_00000000_10_ColourConversion_cpp1_ii_5b2b93487YUV2RGBEPKjPfS2_S2_) ;  /* 0x0000000000007943 */ /* 0x003fde0003c00000 */
.L_x_1:
        /* <DEDUP_REMOVED lines=19> */
.L_x_2:
[----:B01----:R-:W-:-:S15]  /*4120*/  SHF.R.U64 R26, R26, 0x2, R25 ;  /* 0x000000021a1a7819 */ /* 0x003fde0000001219 */
[----:B01----:R-:W-:-:S15]  /*4130*/  SHF.R.U32.HI R25, RZ, 0x2, R25 ;  /* 0x00000002ff197819 */ /* 0x003fde0000011619 */
        /* <DEDUP_REMOVED lines=46> */
[----:B01----:R-:W-:-:S15]  /*4420*/  MOV R0, R0 ;  /* 0x0000000000007202 */ /* 0x003fde0000000f00 */
        /* <DEDUP_REMOVED lines=104> */
[----:B01----:R-:W-:-:S15]  /*4ab0*/  PRMT R0, R0, 0x7610, R0 ;  /* 0x0000761000007816 */ /* 0x003fde0000000000 */
[----:B01----:R-:W-:-:S15]  /*4ac0*/  PRMT R0, R0, 0x8880, RZ ;  /* 0x0000888000007816 */ /* 0x003fde00000000ff */
[----:B01----:R-:W-:-:S15]  /*4ad0*/  PRMT R0, R0, 0x7710, RZ ;  /* 0x0000771000007816 */ /* 0x003fde00000000ff */
[----:B01----:R-:W-:-:S15]  /*4ae0*/  PRMT R0, R0, 0x7610, R0 ;  /* 0x0000761000007816 */ /* 0x003fde0000000000 */
[----:B01----:R-:W-:-:S15]  /*4af0*/  PRMT R0, R0, 0x7610, R0 ;  /* 0x0000761000007816 */ /* 0x003fde0000000000 */
[----:B01----:R-:W-:-:S15]  /*4b00*/  PRMT R31, R0, 0x7610, R31 ;  /* 0x00007610001f7816 */ /* 0x003fde000000001f */
        /* <DEDUP_REMOVED lines=157> */
[----:B01----:R-:W-:-:S15]  /*54e0*/  IADD3 R4, P0, R16, 0x20, RZ ;  /* 0x0000002010047810 */ /* 0x003fde0007f1e0ff */
[----:B01----:R-:W-:-:S15]  /*54f0*/  IADD3.X R5, R2, RZ, RZ, P0, !PT ;  /* 0x000000ff02057210 */ /* 0x003fde00007fe4ff */
[----:B01----:R-:W-:-:S15]  /*5500*/  MOV R4, R4 ;  /* 0x0000000400047202 */ /* 0x003fde0000000f00 */
[----:B01----:R-:W-:-:S15]  /*5510*/  MOV R5, R5 ;  /* 0x0000000500057202 */ /* 0x003fde0000000f00 */
[----:B01----:R-:W-:-:S15]  /*5520*/  MOV R4, R4 ;  /* 0x0000000400047202 */ /* 0x003fde0000000f00 */
[----:B01----:R-:W-:-:S15]  /*5530*/  MOV R5, R5 ;  /* 0x0000000500057202 */ /* 0x003fde0000000f00 */
[----:B01----:R1:W0:-:S15]  /*5540*/  LD.E.SYS R4, [R4] ;  /* 0x0000000004047980 */ /* 0x00321e000010e900 */
        /* <DEDUP_REMOVED lines=14> */
[----:B01----:R-:W-:-:S15]  /*5630*/  MOV R17, 0xff000000 ;  /* 0xff00000000117802 */ /* 0x003fde0000000f00 */
[----:B01----:R-:W-:-:S15]  /*5640*/  MOV R4, R4 ;  /* 0x0000000400047202 */ /* 0x003fde0000000f00 */
[----:B01----:R-:W-:-:S15]  /*5650*/  MOV R5, R5 ;  /* 0x0000000500057202 */ /* 0x003fde0000000f00 */
[----:B01----:R-:W-:-:S15]  /*5660*/  MOV R6, R6 ;  /* 0x0000000600067202 */ /* 0x003fde0000000f00 */
[----:B01----:R-:W-:-:S15]  /*5670*/  MOV R7, R17 ;  /* 0x0000001100077202 */ /* 0x003fde0000000f00 */
[----:B01----:R-:W-:-:S15]  /*5680*/  MOV R17, R17 ;  /* 0x0000001100117202 */ /* 0x003fde0000000f00 */
[----:B01----:R-:W-:-:S15]  /*5690*/  MOV R20, 32@lo((NV12ToARGB + .L_x_3@srel)) ;  /* 0x0000000000147802 */ /* 0x003fde0000000f00 */
[----:B01----:R-:W-:-:S15]  /*56a0*/  MOV R21, 32@hi((NV12ToARGB + .L_x_3@srel)) ;  /* 0x0000000000157802 */ /* 0x003fde0000000f00 */
[----:B01----:R-:W-:-:S15]  /*56b0*/  CALL.ABS.NOINC `(_ZN74_INTERNAL_52_tmpxft_00003268_00000000_10_ColourConversion_cpp1_ii_5b2b934815RGBA_pack_10bitEfffj) ;  /* 0x0000000000007943 */ /* 0x003fde0003c00000 */
.L_x_3:
        /* <DEDUP_REMOVED lines=23> */
[----:B01----:R-:W-:-:S15]  /*5830*/  MOV R4, R4 ;  /* 0x0000000400047202 */ /* 0x003fde0000000f00 */
[----:B01----:R-:W-:-:S15]  /*5840*/  MOV R5, R5 ;  /* 0x0000000500057202 */ /* 0x003fde0000000f00 */
[----:B01----:R-:W-:-:S15]  /*5850*/  MOV R6, R6 ;  /* 0x0000000600067202 */ /* 0x003fde0000000f00 */
[----:B01----:R-:W-:-:S15]  /*5860*/  MOV R7, R17 ;  /* 0x0000001100077202 */ /* 0x003fde0000000f00 */
[----:B01----:R-:W-:-:S15]  /*5870*/  MOV R20, 32@lo((NV12ToARGB + .L_x_4@srel)) ;  /* 0x0000000000147802 */ /* 0x003fde0000000f00 */
[----:B01----:R-:W-:-:S15]  /*5880*/  MOV R21, 32@hi((NV12ToARGB + .L_x_4@srel)) ;  /* 0x0000000000157802 */ /* 0x003fde0000000f00 */
[----:B01----:R-:W-:-:S15]  /*5890*/  CALL.ABS.NOINC `(_ZN74_INTERNAL_52_tmpxft_00003268_00000000_10_ColourConversion_cpp1_ii_5b2b934815RGBA_pack_10bitEfffj) ;  /* 0x0000000000007943 */ /* 0x003fde0003c00000 */
.L_x_4:
[----:B01----:R-:W-:-:S15]  /*58a0*/  MOV R4, R4 ;  /* 0x0000000400047202 */ /* 0x003fde0000000f00 */
[----:B01----:R-:W-:-:S15]  /*58b0*/  MOV R4, R4 ;  /* 0x0000000400047202 */ /* 0x003fde0000000f00 */
[----:B01----:R-:W-:-:S15]  /*58c0*/  PRMT R0, R31, 0x7710, RZ ;  /* 0x000077101f007816 */ /* 0x003fde00000000ff */
[----:B01----:R-:W-:-:S15]  /*58d0*/  MOV R0, R0 ;  /* 0x0000000000007202 */ /* 0x003fde0000000f00 */
[----:B01----:R-:W-:-:S15]  /*58e0*/  LOP3.LUT R0, R0, 0xff, RZ, 0xc0, !PT ;  /* 0x000000ff00007812 */ /* 0x003fde00078ec0ff */
[----:B01----:R-:W-:-:S15]  /*58f0*/  PRMT R2, R18, 0x7710, RZ ;  /* 0x0000771012027816 */ /* 0x003fde00000000ff */
[----:B01----:R-:W-:-:S15]  /*5900*/  MOV R2, R2 ;  /* 0x0000000200027202 */ /* 0x003fde0000000f00 */
[----:B01----:R-:W-:-:S15]  /*5910*/  LOP3.LUT R2, R2, 0xff, RZ, 0xc0, !PT ;  /* 0x000000ff02027812 */ /* 0x003fde00078ec0ff */
[----:B01----:R-:W-:-:S15]  /*5920*/  IADD3 R0, R0, R2, RZ ;  /* 0x0000000200007210 */ /* 0x003fde0007ffe0ff */
[----:B01----:R-:W-:-:S15]  /*5930*/  ISETP.GT.AND P0, PT, R0, 0x3e8, PT ;  /* 0x000003e80000780c */ /* 0x003fde0003f04270 */
[----:B01----:R-:W-:-:S15]  /*5940*/  PLOP3.LUT P0, PT, P0, PT, PT, 0x8, 0x0 ;  /* 0x000000000000781c */ /* 0x003fde000070e170 */
[----:B01----:R-:W-:-:S15]  /*5950*/  @P0 BRA `(.L_x_37) ;  /* 0x0000003000000947 */ /* 0x003fde0003800000 */
[----:B01----:R-:W-:-:S15]  /*5960*/  BRA `(.L_x_38) ;  /* 0x0000000000007947 */ /* 0x003fde0003800000 */
.L_x_38:
[----:B01----:R-:W-:-:S15]  /*5970*/  BRA `(.L_x_27) ;  /* 0x000006e000007947 */ /* 0x003fde0003800000 */
.L_x_36:
[----:B01----:R-:W-:-:S15]  /*5980*/  BRA `(.L_x_39) ;  /* 0x0000070000007947 */ /* 0x003fde0003800000 */
.L_x_37:
        /* <DEDUP_REMOVED lines=44> */
[----:B01----:R-:W-:-:S15]  /*5c50*/  SHF.L.U64.HI R3, R2, 0x2, R3 ;  /* 0x0000000202037819 */ /* 0x003fde0000010203 */
[----:B01----:R-:W-:-:S15]  /*5c60*/  SHF.L.U32 R2, R2, 0x2, RZ ;  /* 0x0000000202027819 */ /* 0x003fde00000006ff */
[----:B01----:R-:W-:-:S15]  /*5c70*/  IADD3 R2, P0, R24, R2, RZ ;  /* 0x0000000218027210 */ /* 0x003fde0007f1e0ff */
[----:B01----:R-:W-:-:S15]  /*5c80*/  IADD3.X R3, R23, R3, RZ, P0, !PT ;  /* 0x0000000317037210 */ /* 0x003fde00007fe4ff */
        /* <DEDUP_REMOVED lines=59> */
[----:B01----:R1:W-:-:S15]  /*6040*/  ST.E.SYS [R2], R4 ;  /* 0x0000000002007385 */ /* 0x0033de000010e904 */
[----:B01----:R-:W-:-:S15]  /*6050*/  BRA `(.L_x_27) ;  /* 0x0000000000007947 */ /* 0x003fde0003800000 */
.L_x_27:
[----:B01----:R-:W-:-:S15]  /*6060*/  BSYNC B6 ;  /* 0x0000000000067941 */ /* 0x003fde0003800000 */
.L_x_24:
[----:B01----:R-:W-:-:S00]  /*6070*/  ERRBAR ;  /* 0x00000000000079ab */ /* 0x003fc00000000000 */
[----:B01----:R-:W-:-:S15]  /*6080*/  EXIT ;  /* 0x000000000000794d */ /* 0x003fde0003800000 */
.L_x_39:
[----:B01----:R-:W-:-:S00]  /*6090*/  ERRBAR ;  /* 0x00000000000079ab */ /* 0x003fc00000000000 */
[----:B01----:R-:W-:-:S15]  /*60a0*/  EXIT ;  /* 0x000000000000794d */ /* 0x003fde0003800000 */
.L_x_40:
[----:B------:R-:W-:-:S00]  /*60b0*/  BRA `(.L_x_40) ;  /* 0xfffffff000007947 */ /* 0x000fc0000383ffff */
[----:B------:R-:W-:-:S00]  /*60c0*/  NOP ;  /* 0x0000000000007918 */ /* 0x000fc00000000000 */
[----:B------:R-:W-:-:S00]  /*60d0*/  NOP ;  /* 0x0000000000007918 */ /* 0x000fc00000000000 */
[----:B------:R-:W-:-:S00]  /*60e0*/  NOP ;  /* 0x0000000000007918 */ /* 0x000fc00000000000 */
[----:B------:R-:W-:-:S00]  /*60f0*/  NOP ;  /* 0x0000000000007918 */ /* 0x000fc00000000000 */
.L_x_101:


//--------------------- .text.cudaFuncGetAttributes --------------------------
	.section	.text.cudaFuncGetAttributes,"ax",@progbits
	.sectioninfo	@"SHI_REGISTERS=24"
	.align	128
.text.cudaFuncGetAttributes:
        .weak           cudaFuncGetAttributes
        .type           cudaFuncGetAttributes,@function
        .size           cudaFuncGetAttributes,(.L_x_88 - cudaFuncGetAttributes)
cudaFuncGetAttributes:
[----:B01----:R-:W-:-:S15]  /*0000*/  IADD3 R1, R1, -0x8, RZ ;  /* 0xfffffff801017810 */ /* 0x003fde0007ffe0ff */
[----:B01----:R1:W0:-:S15]  /*0010*/  S2R R0, SR_LMEMHIOFF ;  /* 0x0000000000007919 */ /* 0x00321e0000003700 */
[----:B01----:R-:W-:-:S15]  /*0020*/  ISETP.GE.U32.AND P0, PT, R1, R0, PT ;  /* 0x000000000100720c */ /* 0x003fde0003f06070 */
[----:B01----:R-:W-:-:S15]  /*0030*/  @P0 BRA `(.L_x_41) ;  /* 0x0000001000000947 */ /* 0x003fde0003800000 */
[----:B01----:R-:W-:-:S15]  /*0040*/  BPT.TRAP 0x1 ;  /* 0x000000040000795c */ /* 0x003fde0000300000 */
.L_x_41:
[----:B01----:R-:W-:-:S15]  /*0050*/  MOV R7, R7 ;  /* 0x0000000700077202 */ /* 0x003fde0000000f00 */
[----:B01----:R-:W-:-:S15]  /*0060*/  MOV R6, R6 ;  /* 0x0000000600067202 */ /* 0x003fde0000000f00 */
[----:B01----:R-:W-:-:S15]  /*0070*/  MOV R5, R5 ;  /* 0x0000000500057202 */ /* 0x003fde0000000f00 */
[----:B01----:R-:W-:-:S15]  /*0080*/  MOV R4, R4 ;  /* 0x0000000400047202 */ /* 0x003fde0000000f00 */
        /* <DEDUP_REMOVED lines=12> */
[----:B01----:R-:W-:-:S15]  /*0150*/  MOV R4, R4 ;  /* 0x0000000400047202 */ /* 0x003fde0000000f00 */
[----:B01----:R-:W-:-:S15]  /*0160*/  MOV R5, R5 ;  /* 0x0000000500057202 */ /* 0x003fde0000000f00 */
[----:B01----:R-:W-:-:S15]  /*0170*/  MOV R6, R6 ;  /* 0x0000000600067202 */ /* 0x003fde0000000f00 */
[----:B01----:R-:W-:-:S15]  /*0180*/  MOV R7, R7 ;  /* 0x0000000700077202 */ /* 0x003fde0000000f00 */
[----:B01----:R-:W-:-:S15]  /*0190*/  MOV R4, R4 ;  /* 0x0000000400047202 */ /* 0x003fde0000000f00 */
[----:B01----:R-:W-:-:S15]  /*01a0*/  MOV R5, R5 ;  /* 0x0000000500057202 */ /* 0x003fde0000000f00 */
[----:B01----:R-:W-:-:S15]  /*01b0*/  IADD3 R8, P0, R8, RZ, RZ ;  /* 0x000000ff08087210 */ /* 0x003fde0007f1e0ff */
[----:B01----:R-:W-:-:S15]  /*01c0*/  IADD3.X R9, R9, RZ, RZ, P0, !PT ;  /* 0x000000ff09097210 */ /* 0x003fde00007fe4ff */
[----:B01----:R-:W-:-:S15]  /*01d0*/  MOV R8, R8 ;  /* 0x0000000800087202 */ /* 0x003fde0000000f00 */
[----:B01----:R-:W-:-:S15]  /*01e0*/  MOV R9, R9 ;  /* 0x0000000900097202 */ /* 0x003fde0000000f00 */
[----:B01----:R-:W-:-:S15]  /*01f0*/  MOV R8, R8 ;  /* 0x0000000800087202 */ /* 0x003fde0000000f00 */
[----:B01----:R-:W-:-:S15]  /*0200*/  MOV R9, R9 ;  /* 0x0000000900097202 */ /* 0x003fde0000000f00 */
[----:B01----:R1:W-:-:S15]  /*0210*/  ST.E.64.SYS [R8], R4 ;  /* 0x0000000008007385 */ /* 0x0033de000010eb04 */
        /* <DEDUP_REMOVED lines=8> */
.L_x_43:
[----:B01----:R-:W-:-:S15]  /*02a0*/  BRA `(.L_x_43) ;  /* 0xfffffff000007947 */ /* 0x003fde000383ffff */
.L_x_42:
[----:B01----:R-:W-:-:S15]  /*02b0*/  MOV R4, R4 ;  /* 0x0000000400047202 */ /* 0x003fde0000000f00 */
[----:B01----:R-:W-:-:S15]  /*02c0*/  IADD3 R1, R1, 0x8, RZ ;  /* 0x0000000801017810 */ /* 0x003fde0007ffe0ff */
[----:B01----:R-:W-:-:S15]  /*02d0*/  RET.ABS.NODEC R20 0x0 ;  /* 0x0000000014007950 */ /* 0x003fde0003e00000 */
.L_x_44:
[----:B------:R-:W-:-:S00]  /*02e0*/  BRA `(.L_x_44) ;  /* 0xfffffff000007947 */ /* 0x000fc0000383ffff */
[----:B------:R-:W-:-:S00]  /*02f0*/  NOP ;  /* 0x0000000000007918 */ /* 0x000fc00000000000 */
.L_x_88:


//--------------------- .text._ZN74_INTERNAL_52_tmpxft_00003268_00000000_10_ColourConversion_cpp1_ii_5b2b93487YUV2RGBEPKjPfS2_S2_ --------------------------
	.section	.text._ZN74_INTERNAL_52_tmpxft_00003268_00000000_10_ColourConversion_cpp1_ii_5b2b93487YUV2RGBEPKjPfS2_S2_,"ax",@progbits
	.sectioninfo	@"SHI_REGISTERS=36"
	.align	128
.text._ZN74_INTERNAL_52_tmpxft_00003268_00000000_10_ColourConversion_cpp1_ii_5b2b93487YUV2RGBEPKjPfS2_S2_:
        .type           _ZN74_INTERNAL_52_tmpxft_00003268_00000000_10_ColourConversion_cpp1_ii_5b2b93487YUV2RGBEPKjPfS2_S2_,@function
        .size           _ZN74_INTERNAL_52_tmpxft_00003268_00000000_10_ColourConversion_cpp1_ii_5b2b93487YUV2RGBEPKjPfS2_S2_,(.L_x_95 - _ZN74_INTERNAL_52_tmpxft_00003268_00000000_10_ColourConversion_cpp1_ii_5b2b93487YUV2RGBEPKjPfS2_S2_)
_ZN74_INTERNAL_52_tmpxft_00003268_00000000_10_ColourConversion_cpp1_ii_5b2b93487YUV2RGBEPKjPfS2_S2_:
[----:B01----:R-:W-:-:S15]  /*0000*/  IADD3 R1, R1, -0x28, RZ ;  /* 0xffffffd801017810 */ /* 0x003fde0007ffe0ff */
[----:B01----:R1:W0:-:S15]  /*0010*/  S2R R0, SR_LMEMHIOFF ;  /* 0x0000000000007919 */ /* 0x00321e0000003700 */
[----:B01----:R-:W-:-:S15]  /*0020*/  ISETP.GE.U32.AND P0, PT, R1, R0, PT ;  /* 0x000000000100720c */ /* 0x003fde0003f06070 */
[----:B01----:R-:W-:-:S15]  /*0030*/  @P0 BRA `(.L_x_45) ;  /* 0x0000001000000947 */ /* 0x003fde0003800000 */
[----:B01----:R-:W-:-:S15]  /*0040*/  BPT.TRAP 0x1 ;  /* 0x000000040000795c */ /* 0x003fde0000300000 */
.L_x_45:
        /* <DEDUP_REMOVED lines=28> */
[----:B01----:R-:W-:-:S15]  /*0210*/  MOV R14, RZ ;  /* 0x000000ff000e7202 */ /* 0x003fde0000000f00 */
        /* <DEDUP_REMOVED lines=11> */
.L_x_96:
[----:B01----:R-:W-:-:S15]  /*02d0*/  IADD3 R14, P0, R0, 0x20, RZ ;  /* 0x00000020000e7810 */ /* 0x003fde0007f1e0ff */
[----:B01----:R-:W-:-:S15]  /*02e0*/  IADD3.X R15, R3, RZ, RZ, P0, !PT ;  /* 0x000000ff030f7210 */ /* 0x003fde00007fe4ff */
[----:B01----:R-:W-:-:S15]  /*02f0*/  MOV R14, R14 ;  /* 0x0000000e000e7202 */ /* 0x003fde0000000f00 */
[----:B01----:R-:W-:-:S15]  /*0300*/  MOV R15, R15 ;  /* 0x0000000f000f7202 */ /* 0x003fde0000000f00 */
[----:B01----:R-:W-:-:S15]  /*0310*/  MOV R14, R14 ;  /* 0x0000000e000e7202 */ /* 0x003fde0000000f00 */
[----:B01----:R-:W-:-:S15]  /*0320*/  MOV R15, R15 ;  /* 0x0000000f000f7202 */ /* 0x003fde0000000f00 */
[----:B01----:R1:W-:-:S15]  /*0330*/  ST.E.SYS [R14], R12 ;  /* 0x000000000e007385 */ /* 0x0033de000010e90c */
[----:B01----:R-:W-:-:S15]  /*0340*/  MOV R13, 0x400119ce ;  /* 0x400119ce000d7802 */ /* 0x003fde0000000f00 */
        /* <DEDUP_REMOVED lines=62> */
[----:B01----:R1:W0:-:S15]  /*0730*/  LD.E.SYS R12, [R6] ;  /* 0x00000000060c7980 */ /* 0x00321e000010e900 */
[----:B01----:R1:W0:-:S15]  /*0740*/  I2F.U32 R12, R12 ;  /* 0x0000000c000c7306 */ /* 0x00321e0000201000 */
        /* <DEDUP_REMOVED lines=10> */
[----:B01----:R1:W0:-:S15]  /*07f0*/  I2F R14, R14 ;  /* 0x0000000e000e7306 */ /* 0x00321e0000201400 */
[----:B01----:R-:W-:-:S15]  /*0800*/  FADD R13, R14, -512 ;  /* 0xc40000000e0d7421 */ /* 0x003fde0000000000 */
        /* <DEDUP_REMOVED lines=13> */
[----:B01----:R-:W-:-:S15]  /*08e0*/  IADD3 R32, P0, R0, RZ, RZ ;  /* 0x000000ff00207210 */ /* 0x003fde0007f1e0ff */
[----:B01----:R-:W-:-:S15]  /*08f0*/  IADD3.X R33, R3, RZ, RZ, P0, !PT ;  /* 0x000000ff03217210 */ /* 0x003fde00007fe4ff */
[----:B01----:R-:W-:-:S15]  /*0900*/  MOV R32, R32 ;  /* 0x0000002000207202 */ /* 0x003fde0000000f00 */
[----:B01----:R-:W-:-:S15]  /*0910*/  MOV R33, R33 ;  /* 0x0000002100217202 */ /* 0x003fde0000000f00 */
[----:B01----:R-:W-:-:S15]  /*0920*/  MOV R32, R32 ;  /* 0x0000002000207202 */ /* 0x003fde0000000f00 */
[----:B01----:R-:W-:-:S15]  /*0930*/  MOV R33, R33 ;  /* 0x0000002100217202 */ /* 0x003fde0000000f00 */
[----:B01----:R1:W0:-:S15]  /*0940*/  LD.E.SYS R32, [R32] ;  /* 0x0000000020207980 */ /* 0x00321e000010e900 */
[----:B01----:R-:W-:-:S15]  /*0950*/  FMUL R15, R12, R32 ;  /* 0x000000200c0f7220 */ /* 0x003fde0000400000 */
[----:B01----:R-:W-:-:S15]  /*0960*/  IADD3 R32, P0, R0, 0x4, RZ ;  /* 0x0000000400207810 */ /* 0x003fde0007f1e0ff */
[----:B01----:R-:W-:-:S15]  /*0970*/  IADD3.X R33, R3, RZ, RZ, P0, !PT ;  /* 0x000000ff03217210 */ /* 0x003fde00007fe4ff */
[----:B01----:R-:W-:-:S15]  /*0980*/  MOV R32, R32 ;  /* 0x0000002000207202 */ /* 0x003fde0000000f00 */
[----:B01----:R-:W-:-:S15]  /*0990*/  MOV R33, R33 ;  /* 0x0000002100217202 */ /* 0x003fde0000000f00 */
[----:B01----:R-:W-:-:S15]  /*09a0*/  MOV R32, R32 ;  /* 0x0000002000207202 */ /* 0x003fde0000000f00 */
[----:B01----:R-:W-:-:S15]  /*09b0*/  MOV R33, R33 ;  /* 0x0000002100217202 */ /* 0x003fde0000000f00 */
[----:B01----:R1:W0:-:S15]  /*09c0*/  LD.E.SYS R32, [R32] ;  /* 0x0000000020207980 */ /* 0x00321e000010e900 */
[----:B01----:R-:W-:-:S15]  /*09d0*/  FMUL R32, R13, R32 ;  /* 0x000000200d207220 */ /* 0x003fde0000400000 */
[----:B01----:R-:W-:-:S15]  /*09e0*/  FADD R15, R15, R32 ;  /* 0x000000200f0f7221 */ /* 0x003fde0000000000 */
        /* <DEDUP_REMOVED lines=70> */
[----:B01----:R-:W-:-:S15]  /*0e50*/  BRA `(.L_x_46) ;  /* 0x0000000000007947 */ /* 0x003fde0003800000 */
.L_x_46:
[----:B01----:R-:W-:-:S15]  /*0e60*/  IADD3 R1, R1, 0x28, RZ ;  /* 0x0000002801017810 */ /* 0x003fde0007ffe0ff */
[----:B01----:R-:W-:-:S15]  /*0e70*/  RET.ABS.NODEC R20 0x0 ;  /* 0x0000000014007950 */ /* 0x003fde0003e00000 */
.L_x_47:
        /* <DEDUP_REMOVED lines=8> */
.L_x_95:


//--------------------- .text.cudaOccupancyMaxActiveBlocksPerMultiprocessorWithFlags --------------------------
	.section	.text.cudaOccupancyMaxActiveBlocksPerMultiprocessorWithFlags,"ax",@progbits
	.sectioninfo	@"SHI_REGISTERS=24"
	.align	128
.text.cudaOccupancyMaxActiveBlocksPerMultiprocessorWithFlags:
        .weak           cudaOccupancyMaxActiveBlocksPerMultiprocessorWithFlags
        .type           cudaOccupancyMaxActiveBlocksPerMultiprocessorWithFlags,@function
        .size           cudaOccupancyMaxActiveBlocksPerMultiprocessorWithFlags,(.L_x_92 - cudaOccupancyMaxActiveBlocksPerMultiprocessorWithFlags)
cudaOccupancyMaxActiveBlocksPerMultiprocessorWithFlags:
        /* <DEDUP_REMOVED lines=36> */
.L_x_49:
[----:B01----:R-:W-:-:S15]  /*0240*/  BRA `(.L_x_49) ;  /* 0xfffffff000007947 */ /* 0x003fde000383ffff */
.L_x_48:
[----:B01----:R-:W-:-:S15]  /*0250*/  MOV R4, R4 ;  /* 0x0000000400047202 */ /* 0x003fde0000000f00 */
[----:B01----:R-:W-:-:S15]  /*0260*/  RET.ABS.NODEC R20 0x0 ;  /* 0x0000000014007950 */ /* 0x003fde0003e00000 */
.L_x_50:
[----:B------:R-:W-:-:S00]  /*0270*/  BRA `(.L_x_50) ;  /* 0xfffffff000007947 */ /* 0x000fc0000383ffff */
.L_x_92:


//--------------------- .text.Luminance           --------------------------
	.section	.text.Luminance,"ax",@progbits
	.sectioninfo	@"SHI_REGISTERS=23"
	.align	128
        .global         Luminance
        .type           Luminance,@function
        .size           Luminance,(.L_x_103 - Luminance)
        .other          Luminance,@"STO_CUDA_ENTRY STV_DEFAULT"
Luminance:
.text.Luminance:
[----:B01----:R-:W-:-:S15]  /*0000*/  MOV R1, c[0x0][0x28] ;  /* 0x00000a0000017a02 */ /* 0x003fde0000000f00 */
        /* <DEDUP_REMOVED lines=25> */
[----:B01----:R1:W0:-:S15]  /*01a0*/  LDC.64 R2, c[0x0][R2] ;  /* 0x0000000002027b82 */ /* 0x00321e0000000a00 */
        /* <DEDUP_REMOVED lines=14> */
.L_x_104:
[----:B01----:R-:W-:-:S15]  /*0290*/  MOV R10, RZ ;  /* 0x000000ff000a7202 */ /* 0x003fde0000000f00 */
[----:B01----:R-:W-:-:S15]  /*02a0*/  MOV R11, RZ ;  /* 0x000000ff000b7202 */ /* 0x003fde0000000f00 */
[----:B01----:R-:W-:-:S15]  /*02b0*/  MOV R10, R10 ;  /* 0x0000000a000a7202 */ /* 0x003fde0000000f00 */
[----:B01----:R-:W-:-:S15]  /*02c0*/  MOV R11, R11 ;  /* 0x0000000b000b7202 */ /* 0x003fde0000000f00 */
[----:B01----:R-:W-:-:S15]  /*02d0*/  MOV R10, R10 ;  /* 0x0000000a000a7202 */ /* 0x003fde0000000f00 */
[----:B01----:R-:W-:-:S15]  /*02e0*/  MOV R11, R11 ;  /* 0x0000000b000b7202 */ /* 0x003fde0000000f00 */
[----:B01----:R-:W-:-:S15]  /*02f0*/  MOV R10, R10 ;  /* 0x0000000a000a7202 */ /* 0x003fde0000000f00 */
[----:B01----:R-:W-:-:S15]  /*0300*/  MOV R11, R11 ;  /* 0x0000000b000b7202 */ /* 0x003fde0000000f00 */
.L_x_105:
[----:B01----:R-:W-:-:S15]  /*0310*/  MOV R12, R12 ;  /* 0x0000000c000c7202 */ /* 0x003fde0000000f00 */
[----:B01----:R-:W-:-:S15]  /*0320*/  MOV R14, R12 ;  /* 0x0000000c000e7202 */ /* 0x003fde0000000f00 */
.L_x_127:
        /* <DEDUP_REMOVED lines=8> */
.L_x_120:
[----:B01----:R-:W-:-:S15]  /*03b0*/  MOV R10, R14 ;  /* 0x0000000e000a7202 */ /* 0x003fde0000000f00 */
[----:B01----:R-:W-:-:S15]  /*03c0*/  MOV R11, R10 ;  /* 0x0000000a000b7202 */ /* 0x003fde0000000f00 */
.L_x_57:
        /* <DEDUP_REMOVED lines=10> */
.L_x_128:
[----:B01----:R-:W-:-:S15]  /*0470*/  ISETP.LE.AND P0, PT, R10, R5, PT ;  /* 0x000000050a00720c */ /* 0x003fde0003f03270 */
[----:B01----:R-:W-:-:S15]  /*0480*/  PLOP3.LUT P0, PT, P0, PT, PT, 0x80, 0x0 ;  /* 0x000000000000781c */ /* 0x003fde000070f070 */
.L_x_121:
[----:B01----:R-:W-:-:S15]  /*0490*/  PLOP3.LUT P0, PT, P0, PT, PT, 0x8, 0x0 ;  /* 0x000000000000781c */ /* 0x003fde000070e170 */
[----:B01----:R-:W-:-:S15]  /*04a0*/  @P0 BRA `(.L_x_51) ;  /* 0x0000071000000947 */ /* 0x003fde0003800000 */
[----:B01----:R-:W-:-:S15]  /*04b0*/  BRA `(.L_x_52) ;  /* 0x0000000000007947 */ /* 0x003fde0003800000 */
.L_x_52:
[----:B01----:R-:W-:-:S15]  /*04c0*/  MOV R6, R6 ;  /* 0x0000000600067202 */ /* 0x003fde0000000f00 */
[----:B01----:R-:W-:-:S15]  /*04d0*/  MOV R11, R6 ;  /* 0x00000006000b7202 */ /* 0x003fde0000000f00 */
.L_x_131:
        /* <DEDUP_REMOVED lines=8> */
.L_x_122:
[----:B01----:R-:W-:-:S15]  /*0560*/  MOV R11, R11 ;  /* 0x0000000b000b7202 */ /* 0x003fde0000000f00 */
[----:B01----:R-:W-:-:S15]  /*0570*/  MOV R18, R11 ;  /* 0x0000000b00127202 */ /* 0x003fde0000000f00 */
.L_x_55:
        /* <DEDUP_REMOVED lines=8> */
.L_x_132:
[----:B01----:R-:W-:-:S15]  /*0600*/  ISETP.LE.AND P0, PT, R13, R7, PT ;  /* 0x000000070d00720c */ /* 0x003fde0003f03270 */
[----:B01----:R-:W-:-:S15]  /*0610*/  PLOP3.LUT P0, PT, P0, PT, PT, 0x80, 0x0 ;  /* 0x000000000000781c */ /* 0x003fde000070f070 */
.L_x_123:
[----:B01----:R-:W-:-:S15]  /*0620*/  PLOP3.LUT P0, PT, P0, PT, PT, 0x8, 0x0 ;  /* 0x000000000000781c */ /* 0x003fde000070e170 */
[----:B01----:R-:W-:-:S15]  /*0630*/  @P0 BRA `(.L_x_53) ;  /* 0x000004c000000947 */ /* 0x003fde0003800000 */
[----:B01----:R-:W-:-:S15]  /*0640*/  BRA `(.L_x_54) ;  /* 0x0000000000007947 */ /* 0x003fde0003800000 */
.L_x_54:
        /* <DEDUP_REMOVED lines=56> */
[----:B01----:R-:W-:-:S15]  /*09d0*/  MOV R17, RZ ;  /* 0x000000ff00117202 */ /* 0x003fde0000000f00 */
[----:B01----:R-:W-:-:S15]  /*09e0*/  LOP3.LUT R16, R14, 0xff, RZ, 0xc0, !PT ;  /* 0x000000ff0e107812 */ /* 0x003fde00078ec0ff */
[----:B01----:R-:W-:-:S15]  /*09f0*/  LOP3.LUT R17, R17, RZ, RZ, 0xc0, !PT ;  /* 0x000000ff11117212 */ /* 0x003fde00078ec0ff */
[----:B01----:R-:W-:-:S15]  /*0a00*/  IADD3 R16, P0, R12, R16, RZ ;  /* 0x000000100c107210 */ /* 0x003fde0007f1e0ff */
[----:B01----:R-:W-:-:S15]  /*0a10*/  IADD3.X R17, R11, R17, RZ, P0, !PT ;  /* 0x000000110b117210 */ /* 0x003fde00007fe4ff */
[----:B01----:R-:W-:-:S15]  /*0a20*/  MOV R16, R16 ;  /* 0x0000001000107202 */ /* 0x003fde0000000f00 */
[----:B01----:R-:W-:-:S15]  /*0a30*/  MOV R17, R17 ;  /* 0x0000001100117202 */ /* 0x003fde0000000f00 */
.L_x_124:
[----:B01----:R-:W-:-:S15]  /*0a40*/  IADD3 R11, R13, 0x1, RZ ;  /* 0x000000010d0b7810 */ /* 0x003fde0007ffe0ff */
[----:B01----:R-:W-:-:S15]  /*0a50*/  MOV R11, R11 ;  /* 0x0000000b000b7202 */ /* 0x003fde0000000f00 */
.L_x_133:
[----:B01----:R-:W-:-:S15]  /*0a60*/  MOV R14, R16 ;  /* 0x00000010000e7202 */ /* 0x003fde0000000f00 */
[----:B01----:R-:W-:-:S15]  /*0a70*/  MOV R15, R17 ;  /* 0x00000011000f7202 */ /* 0x003fde0000000f00 */
[----:B01----:R-:W-:-:S15]  /*0a80*/  MOV R14, R14 ;  /* 0x0000000e000e7202 */ /* 0x003fde0000000f00 */
[----:B01----:R-:W-:-:S15]  /*0a90*/  MOV R15, R15 ;  /* 0x0000000f000f7202 */ /* 0x003fde0000000f00 */
[----:B01----:R-:W-:-:S15]  /*0aa0*/  MOV R14, R14 ;  /* 0x0000000e000e7202 */ /* 0x003fde0000000f00 */
[----:B01----:R-:W-:-:S15]  /*0ab0*/  MOV R15, R15 ;  /* 0x0000000f000f7202 */ /* 0x003fde0000000f00 */
.L_x_125:
[----:B01----:R-:W-:-:S15]  /*0ac0*/  MOV R18, R11 ;  /* 0x0000000b00127202 */ /* 0x003fde0000000f00 */
[----:B01----:R-:W-:-:S15]  /*0ad0*/  MOV R18, R18 ;  /* 0x0000001200127202 */ /* 0x003fde0000000f00 */
.L_x_134:
[----:B01----:R-:W-:-:S15]  /*0ae0*/  BRA `(.L_x_55) ;  /* 0xfffffa9000007947 */ /* 0x003fde000383ffff */
.L_x_106:
[----:B01----:R-:W-:-:S15]  /*0af0*/  BRA `(.L_x_56) ;  /* 0x000000b000007947 */ /* 0x003fde0003800000 */
.L_x_53:
[----:B01----:R-:W-:-:S15]  /*0b00*/  IADD3 R13, R10, 0x1, RZ ;  /* 0x000000010a0d7810 */ /* 0x003fde0007ffe0ff */
[----:B01----:R-:W-:-:S15]  /*0b10*/  MOV R16, R13 ;  /* 0x0000000d00107202 */ /* 0x003fde0000000f00 */
.L_x_129:
[----:B01----:R-:W-:-:S15]  /*0b20*/  MOV R12, R12 ;  /* 0x0000000c000c7202 */ /* 0x003fde0000000f00 */
[----:B01----:R-:W-:-:S15]  /*0b30*/  MOV R13, R11 ;  /* 0x0000000b000d7202 */ /* 0x003fde0000000f00 */
[----:B01----:R-:W-:-:S15]  /*0b40*/  MOV R12, R12 ;  /* 0x0000000c000c7202 */ /* 0x003fde0000000f00 */
[----:B01----:R-:W-:-:S15]  /*0b50*/  MOV R13, R13 ;  /* 0x0000000d000d7202 */ /* 0x003fde0000000f00 */
[----:B01----:R-:W-:-:S15]  /*0b60*/  MOV R12, R12 ;  /* 0x0000000c000c7202 */ /* 0x003fde0000000f00 */
[----:B01----:R-:W-:-:S15]  /*0b70*/  MOV R13, R13 ;  /* 0x0000000d000d7202 */ /* 0x003fde0000000f00 */
.L_x_126:
[----:B01----:R-:W-:-:S15]  /*0b80*/  MOV R11, R16 ;  /* 0x00000010000b7202 */ /* 0x003fde0000000f00 */
[----:B01----:R-:W-:-:S15]  /*0b90*/  MOV R11, R11 ;  /* 0x0000000b000b7202 */ /* 0x003fde0000000f00 */
.L_x_130:
[----:B01----:R-:W-:-:S15]  /*0ba0*/  BRA `(.L_x_57) ;  /* 0xfffff82000007947 */ /* 0x003fde000383ffff */
.L_x_56:
[----:B01----:R-:W-:-:S15]  /*0bb0*/  BRA `(.L_x_58) ;  /* 0x0000007000007947 */ /* 0x003fde0003800000 */
.L_x_51:
[----:B01----:R-:W-:-:S15]  /*0bc0*/  MOV R2, R8 ;  /* 0x0000000800027202 */ /* 0x003fde0000000f00 */
[----:B01----:R-:W-:-:S15]  /*0bd0*/  MOV R3, R9 ;  /* 0x0000000900037202 */ /* 0x003fde0000000f00 */
[----:B01----:R-:W-:-:S15]  /*0be0*/  MOV R2, R2 ;  /* 0x0000000200027202 */ /* 0x003fde0000000f00 */
[----:B01----:R-:W-:-:S15]  /*0bf0*/  MOV R3, R3 ;  /* 0x0000000300037202 */ /* 0x003fde0000000f00 */
[----:B01----:R1:W-:-:S15]  /*0c00*/  ST.E.64.SYS [R2], R16 ;  /* 0x0000000002007385 */ /* 0x0033de000010eb10 */
[----:B01----:R-:W-:-:S00]  /*0c10*/  ERRBAR ;  /* 0x00000000000079ab */ /* 0x003fc00000000000 */
[----:B01----:R-:W-:-:S15]  /*0c20*/  EXIT ;  /* 0x000000000000794d */ /* 0x003fde0003800000 */
.L_x_58:
[----:B01----:R-:W-:-:S00]  /*0c30*/  ERRBAR ;  /* 0x00000000000079ab */ /* 0x003fc00000000000 */
[----:B01----:R-:W-:-:S15]  /*0c40*/  EXIT ;  /* 0x000000000000794d */ /* 0x003fde0003800000 */
.L_x_59:
[----:B------:R-:W-:-:S00]  /*0c50*/  BRA `(.L_x_59) ;  /* 0xfffffff000007947 */ /* 0x000fc0000383ffff */
[----:B------:R-:W-:-:S00]  /*0c60*/  NOP ;  /* 0x0000000000007918 */ /* 0x000fc00000000000 */
[----:B------:R-:W-:-:S00]  /*0c70*/  NOP ;  /* 0x0000000000007918 */ /* 0x000fc00000000000 */
.L_x_103:


//--------------------- .text.cudaDeviceGetAttribute --------------------------
	.section	.text.cudaDeviceGetAttribute,"ax",@progbits
	.sectioninfo	@"SHI_REGISTERS=24"
	.align	128
.text.cudaDeviceGetAttribute:
        .weak           cudaDeviceGetAttribute
        .type           cudaDeviceGetAttribute,@function
        .size           cudaDeviceGetAttribute,(.L_x_89 - cudaDeviceGetAttribute)
cudaDeviceGetAttribute:
        /* <DEDUP_REMOVED lines=20> */
.L_x_61:
[----:B01----:R-:W-:-:S15]  /*0140*/  BRA `(.L_x_61) ;  /* 0xfffffff000007947 */ /* 0x003fde000383ffff */
.L_x_60:
[----:B01----:R-:W-:-:S15]  /*0150*/  MOV R4, R4 ;  /* 0x0000000400047202 */ /* 0x003fde0000000f00 */
[----:B01----:R-:W-:-:S15]  /*0160*/  RET.ABS.NODEC R20 0x0 ;  /* 0x0000000014007950 */ /* 0x003fde0003e00000 */
.L_x_62:
[----:B------:R-:W-:-:S00]  /*0170*/  BRA `(.L_x_62) ;  /* 0xfffffff000007947 */ /* 0x000fc0000383ffff */
.L_x_89:


//--------------------- .text._ZN74_INTERNAL_52_tmpxft_00003268_00000000_10_ColourConversion_cpp1_ii_5b2b934815RGBA_pack_10bitEfffj --------------------------
	.section	.text._ZN74_INTERNAL_52_tmpxft_00003268_00000000_10_ColourConversion_cpp1_ii_5b2b934815RGBA_pack_10bitEfffj,"ax",@progbits
	.sectioninfo	@"SHI_REGISTERS=27"
	.align	128
.text._ZN74_INTERNAL_52_tmpxft_00003268_00000000_10_ColourConversion_cpp1_ii_5b2b934815RGBA_pack_10bitEfffj:
        .type           _ZN74_INTERNAL_52_tmpxft_00003268_00000000_10_ColourConversion_cpp1_ii_5b2b934815RGBA_pack_10bitEfffj,@function
        .size           _ZN74_INTERNAL_52_tmpxft_00003268_00000000_10_ColourConversion_cpp1_ii_5b2b934815RGBA_pack_10bitEfffj,(.L_x_97 - _ZN74_INTERNAL_52_tmpxft_00003268_00000000_10_ColourConversion_cpp1_ii_5b2b934815RGBA_pack_10bitEfffj)
_ZN74_INTERNAL_52_tmpxft_00003268_00000000_10_ColourConversion_cpp1_ii_5b2b934815RGBA_pack_10bitEfffj:
[----:B01----:R-:W-:-:S15]  /*0000*/  IADD3 R1, R1, -0x28, RZ ;  /* 0xffffffd801017810 */ /* 0x003fde0007ffe0ff */
[----:B01----:R1:W0:-:S15]  /*0010*/  S2R R0, SR_LMEMHIOFF ;  /* 0x0000000000007919 */ /* 0x00321e0000003700 */
[----:B01----:R-:W-:-:S15]  /*0020*/  ISETP.GE.U32.AND P0, PT, R1, R0, PT ;  /* 0x000000000100720c */ /* 0x003fde0003f06070 */
[----:B01----:R-:W-:-:S15]  /*0030*/  @P0 BRA `(.L_x_63) ;  /* 0x0000001000000947 */ /* 0x003fde0003800000 */
[----:B01----:R-:W-:-:S15]  /*0040*/  BPT.TRAP 0x1 ;  /* 0x000000040000795c */ /* 0x003fde0000300000 */
.L_x_63:
[----:B01----:R1:W-:-:S15]  /*0050*/  STL [R1+0x24], R24 ;  /* 0x0000241801007387 */ /* 0x0033de0000100800 */
        /* <DEDUP_REMOVED lines=21> */
.L_x_98:
[----:B01----:R-:W-:-:S15]  /*01b0*/  MOV R0, RZ ;  /* 0x000000ff00007202 */ /* 0x003fde0000000f00 */
[----:B01----:R-:W-:-:S15]  /*01c0*/  MOV R0, R0 ;  /* 0x0000000000007202 */ /* 0x003fde0000000f00 */
[----:B01----:R-:W-:-:S15]  /*01d0*/  MOV R19, R0 ;  /* 0x0000000000137202 */ /* 0x003fde0000000f00 */
.L_x_110:
[----:B01----:R-:W-:-:S15]  /*01e0*/  MOV R0, RZ ;  /* 0x000000ff00007202 */ /* 0x003fde0000000f00 */
[----:B01----:R-:W-:-:S15]  /*01f0*/  MOV R4, R2 ;  /* 0x0000000200047202 */ /* 0x003fde0000000f00 */
[----:B01----:R-:W-:-:S15]  /*0200*/  MOV R5, R0 ;  /* 0x0000000000057202 */ /* 0x003fde0000000f00 */
[----:B01----:R-:W-:-:S15]  /*0210*/  MOV R18, R0 ;  /* 0x0000000000127202 */ /* 0x003fde0000000f00 */
[----:B01----:R-:W-:-:S15]  /*0220*/  MOV R20, 32@lo((_ZN74_INTERNAL_52_tmpxft_00003268_00000000_10_ColourConversion_cpp1_ii_5b2b934815RGBA_pack_10bitEfffj + .L_x_5@srel)) ;  /* 0x0000000000147802 */ /* 0x003fde0000000f00 */
[----:B01----:R-:W-:-:S15]  /*0230*/  MOV R21, 32@hi((_ZN74_INTERNAL_52_tmpxft_00003268_00000000_10_ColourConversion_cpp1_ii_5b2b934815RGBA_pack_10bitEfffj + .L_x_5@srel)) ;  /* 0x0000000000157802 */ /* 0x003fde0000000f00 */
[----:B01----:R-:W-:-:S15]  /*0240*/  CALL.ABS.NOINC `(_Z4fmaxff) ;  /* 0x0000000000007943 */ /* 0x003fde0003c00000 */
.L_x_5:
[----:B01----:R-:W-:-:S15]  /*0250*/  MOV R4, R4 ;  /* 0x0000000400047202 */ /* 0x003fde0000000f00 */
[----:B01----:R-:W-:-:S15]  /*0260*/  MOV R0, 0x447fc000 ;  /* 0x447fc00000007802 */ /* 0x003fde0000000f00 */
[----:B01----:R-:W-:-:S15]  /*0270*/  MOV R4, R4 ;  /* 0x0000000400047202 */ /* 0x003fde0000000f00 */
[----:B01----:R-:W-:-:S15]  /*0280*/  MOV R5, R0 ;  /* 0x0000000000057202 */ /* 0x003fde0000000f00 */
[----:B01----:R-:W-:-:S15]  /*0290*/  MOV R17, R0 ;  /* 0x0000000000117202 */ /* 0x003fde0000000f00 */
[----:B01----:R-:W-:-:S15]  /*02a0*/  MOV R20, 32@lo((_ZN74_INTERNAL_52_tmpxft_00003268_00000000_10_ColourConversion_cpp1_ii_5b2b934815RGBA_pack_10bitEfffj + .L_x_6@srel)) ;  /* 0x0000000000147802 */ /* 0x003fde0000000f00 */
[----:B01----:R-:W-:-:S15]  /*02b0*/  MOV R21, 32@hi((_ZN74_INTERNAL_52_tmpxft_00003268_00000000_10_ColourConversion_cpp1_ii_5b2b934815RGBA_pack_10bitEfffj + .L_x_6@srel)) ;  /* 0x0000000000157802 */ /* 0x003fde0000000f00 */
[----:B01----:R-:W-:-:S15]  /*02c0*/  CALL.ABS.NOINC `(_Z4fminff) ;  /* 0x0000000000007943 */ /* 0x003fde0003c00000 */
.L_x_6:
[----:B01----:R-:W-:-:S15]  /*02d0*/  MOV R4, R4 ;  /* 0x0000000400047202 */ /* 0x003fde0000000f00 */
[----:B01----:R-:W-:-:S15]  /*02e0*/  MOV R16, R4 ;  /* 0x0000000400107202 */ /* 0x003fde0000000f00 */
.L_x_107:
[----:B01----:R-:W-:-:S15]  /*02f0*/  MOV R4, R23 ;  /* 0x0000001700047202 */ /* 0x003fde0000000f00 */
[----:B01----:R-:W-:-:S15]  /*0300*/  MOV R5, R18 ;  /* 0x0000001200057202 */ /* 0x003fde0000000f00 */
[----:B01----:R-:W-:-:S15]  /*0310*/  MOV R20, 32@lo((_ZN74_INTERNAL_52_tmpxft_00003268_00000000_10_ColourConversion_cpp1_ii_5b2b934815RGBA_pack_10bitEfffj + .L_x_7@srel)) ;  /* 0x0000000000147802 */ /* 0x003fde0000000f00 */
[----:B01----:R-:W-:-:S15]  /*0320*/  MOV R21, 32@hi((_ZN74_INTERNAL_52_tmpxft_00003268_00000000_10_ColourConversion_cpp1_ii_5b2b934815RGBA_pack_10bitEfffj + .L_x_7@srel)) ;  /* 0x0000000000157802 */ /* 0x003fde0000000f00 */
[----:B01----:R-:W-:-:S15]  /*0330*/  CALL.ABS.NOINC `(_Z4fmaxff) ;  /* 0x0000000000007943 */ /* 0x003fde0003c00000 */
.L_x_7:
[----:B01----:R-:W-:-:S15]  /*0340*/  MOV R4, R4 ;  /* 0x0000000400047202 */ /* 0x003fde0000000f00 */
[----:B01----:R-:W-:-:S15]  /*0350*/  MOV R4, R4 ;  /* 0x0000000400047202 */ /* 0x003fde0000000f00 */
[----:B01----:R-:W-:-:S15]  /*0360*/  MOV R5, R17 ;  /* 0x0000001100057202 */ /* 0x003fde0000000f00 */
[----:B01----:R-:W-:-:S15]  /*0370*/  MOV R20, 32@lo((_ZN74_INTERNAL_52_tmpxft_00003268_00000000_10_ColourConversion_cpp1_ii_5b2b934815RGBA_pack_10bitEfffj + .L_x_8@srel)) ;  /* 0x0000000000147802 */ /* 0x003fde0000000f00 */
[----:B01----:R-:W-:-:S15]  /*0380*/  MOV R21, 32@hi((_ZN74_INTERNAL_52_tmpxft_00003268_00000000_10_ColourConversion_cpp1_ii_5b2b934815RGBA_pack_10bitEfffj + .L_x_8@srel)) ;  /* 0x0000000000157802 */ /* 0x003fde0000000f00 */
[----:B01----:R-:W-:-:S15]  /*0390*/  CALL.ABS.NOINC `(_Z4fminff) ;  /* 0x0000000000007943 */ /* 0x003fde0003c00000 */
.L_x_8:
[----:B01----:R-:W-:-:S15]  /*03a0*/  MOV R4, R4 ;  /* 0x0000000400047202 */ /* 0x003fde0000000f00 */
[----:B01----:R-:W-:-:S15]  /*03b0*/  MOV R2, R4 ;  /* 0x0000000400027202 */ /* 0x003fde0000000f00 */
.L_x_108:
[----:B01----:R-:W-:-:S15]  /*03c0*/  MOV R4, R22 ;  /* 0x0000001600047202 */ /* 0x003fde0000000f00 */
[----:B01----:R-:W-:-:S15]  /*03d0*/  MOV R5, R18 ;  /* 0x0000001200057202 */ /* 0x003fde0000000f00 */
[----:B01----:R-:W-:-:S15]  /*03e0*/  MOV R20, 32@lo((_ZN74_INTERNAL_52_tmpxft_00003268_00000000_10_ColourConversion_cpp1_ii_5b2b934815RGBA_pack_10bitEfffj + .L_x_9@srel)) ;  /* 0x0000000000147802 */ /* 0x003fde0000000f00 */
[----:B01----:R-:W-:-:S15]  /*03f0*/  MOV R21, 32@hi((_ZN74_INTERNAL_52_tmpxft_00003268_00000000_10_ColourConversion_cpp1_ii_5b2b934815RGBA_pack_10bitEfffj + .L_x_9@srel)) ;  /* 0x0000000000157802 */ /* 0x003fde0000000f00 */
[----:B01----:R-:W-:-:S15]  /*0400*/  CALL.ABS.NOINC `(_Z4fmaxff) ;  /* 0x0000000000007943 */ /* 0x003fde0003c00000 */
.L_x_9:
[----:B01----:R-:W-:-:S15]  /*0410*/  MOV R4, R4 ;  /* 0x0000000400047202 */ /* 0x003fde0000000f00 */
[----:B01----:R-:W-:-:S15]  /*0420*/  MOV R4, R4 ;  /* 0x0000000400047202 */ /* 0x003fde0000000f00 */
[----:B01----:R-:W-:-:S15]  /*0430*/  MOV R5, R17 ;  /* 0x0000001100057202 */ /* 0x003fde0000000f00 */
[----:B01----:R-:W-:-:S15]  /*0440*/  MOV R20, 32@lo((_ZN74_INTERNAL_52_tmpxft_00003268_00000000_10_ColourConversion_cpp1_ii_5b2b934815RGBA_pack_10bitEfffj + .L_x_10@srel)) ;  /* 0x0000000000147802 */ /* 0x003fde0000000f00 */
[----:B01----:R-:W-:-:S15]  /*0450*/  MOV R21, 32@hi((_ZN74_INTERNAL_52_tmpxft_00003268_00000000_10_ColourConversion_cpp1_ii_5b2b934815RGBA_pack_10bitEfffj + .L_x_10@srel)) ;  /* 0x0000000000157802 */ /* 0x003fde0000000f00 */
[----:B01----:R-:W-:-:S15]  /*0460*/  CALL.ABS.NOINC `(_Z4fminff) ;  /* 0x0000000000007943 */ /* 0x003fde0003c00000 */
.L_x_10:
[----:B01----:R-:W-:-:S15]  /*0470*/  MOV R4, R4 ;  /* 0x0000000400047202 */ /* 0x003fde0000000f00 */
[----:B01----:R-:W-:-:S15]  /*0480*/  MOV R0, R4 ;  /* 0x0000000400007202 */ /* 0x003fde0000000f00 */
.L_x_109:
[----:B01----:R1:W0:-:S15]  /*0490*/  F2I.U32.TRUNC.NTZ R3, R0 ;  /* 0x0000000000037305 */ /* 0x00321e000020f000 */
[----:B01----:R-:W-:-:S15]  /*04a0*/  SHF.R.U32.HI R3, RZ, 0x2, R3 ;  /* 0x00000002ff037819 */ /* 0x003fde0000011603 */
[----:B01----:R1:W0:-:S15]  /*04b0*/  F2I.U32.TRUNC.NTZ R4, R2 ;  /* 0x0000000200047305 */ /* 0x00321e000020f000 */
[----:B01----:R-:W-:-:S15]  /*04c0*/  SHF.R.U32.HI R4, RZ, 0x2, R4 ;  /* 0x00000002ff047819 */ /* 0x003fde0000011604 */
[----:B01----:R-:W-:-:S15]  /*04d0*/  SHF.L.U32 R4, R4, 0x8, RZ ;  /* 0x0000000804047819 */ /* 0x003fde00000006ff */
[----:B01----:R-:W-:-:S15]  /*04e0*/  LOP3.LUT R3, R3, R4, RZ, 0xfc, !PT ;  /* 0x0000000403037212 */ /* 0x003fde00078efcff */
[----:B01----:R1:W0:-:S15]  /*04f0*/  F2I.U32.TRUNC.NTZ R4, R16 ;  /* 0x0000001000047305 */ /* 0x00321e000020f000 */
[----:B01----:R-:W-:-:S15]  /*0500*/  SHF.R.U32.HI R4, RZ, 0x2, R4 ;  /* 0x00000002ff047819 */ /* 0x003fde0000011604 */
[----:B01----:R-:W-:-:S15]  /*0510*/  SHF.L.U32 R4, R4, 0x10, RZ ;  /* 0x0000001004047819 */ /* 0x003fde00000006ff */
[----:B01----:R-:W-:-:S15]  /*0520*/  LOP3.LUT R3, R3, R4, RZ, 0xfc, !PT ;  /* 0x0000000403037212 */ /* 0x003fde00078efcff */
[----:B01----:R-:W-:-:S15]  /*0530*/  LOP3.LUT R3, R3, R24, RZ, 0xfc, !PT ;  /* 0x0000001803037212 */ /* 0x003fde00078efcff */
[----:B01----:R-:W-:-:S15]  /*0540*/  MOV R3, R3 ;  /* 0x0000000300037202 */ /* 0x003fde0000000f00 */
.L_x_111:
[----:B01----:R-:W-:-:S15]  /*0550*/  MOV R4, R3 ;  /* 0x0000000300047202 */ /* 0x003fde0000000f00 */
[----:B01----:R-:W-:-:S15]  /*0560*/  MOV R4, R4 ;  /* 0x0000000400047202 */ /* 0x003fde0000000f00 */
[----:B01----:R-:W-:-:S15]  /*0570*/  BRA `(.L_x_64) ;  /* 0x0000001000007947 */ /* 0x003fde0003800000 */
.L_x_65:
[----:B01----:R-:W-:-:S15]  /*0580*/  BRA `(.L_x_65) ;  /* 0xfffffff000007947 */ /* 0x003fde000383ffff */
.L_x_64:
[----:B01----:R-:W-:-:S15]  /*0590*/  MOV R4, R4 ;  /* 0x0000000400047202 */ /* 0x003fde0000000f00 */
[----:B01----:R1:W0:-:S15]  /*05a0*/  LDL R2, [R1] ;  /* 0x0000000001027983 */ /* 0x00321e0000100800 */
[----:B01----:R1:W0:-:S15]  /*05b0*/  LDL R16, [R1+0x4] ;  /* 0x0000040001107983 */ /* 0x00321e0000100800 */
        /* <DEDUP_REMOVED lines=8> */
[----:B01----:R-:W-:-:S15]  /*0640*/  IADD3 R1, R1, 0x28, RZ ;  /* 0x0000002801017810 */ /* 0x003fde0007ffe0ff */
[----:B01----:R-:W-:-:S15]  /*0650*/  RET.ABS.NODEC R20 0x0 ;  /* 0x0000000014007950 */ /* 0x003fde0003e00000 */
.L_x_66:
[----:B------:R-:W-:-:S00]  /*0660*/  BRA `(.L_x_66) ;  /* 0xfffffff000007947 */ /* 0x000fc0000383ffff */
[----:B------:R-:W-:-:S00]  /*0670*/  NOP ;  /* 0x0000000000007918 */ /* 0x000fc00000000000 */
.L_x_97:


//--------------------- .text._Z4fmaxff           --------------------------
	.section	.text._Z4fmaxff,"ax",@progbits
	.sectioninfo	@"SHI_REGISTERS=24"
	.align	128
        .global         _Z4fmaxff
        .type           _Z4fmaxff,@function
        .size           _Z4fmaxff,(.L_x_93 - _Z4fmaxff)
_Z4fmaxff:
.text._Z4fmaxff:
[----:B01----:R-:W-:-:S15]  /*0000*/  IADD3 R1, R1, -0x10, RZ ;  /* 0xfffffff001017810 */ /* 0x003fde0007ffe0ff */
[----:B01----:R1:W0:-:S15]  /*0010*/  S2R R0, SR_LMEMHIOFF ;  /* 0x0000000000007919 */ /* 0x00321e0000003700 */
[----:B01----:R-:W-:-:S15]  /*0020*/  ISETP.GE.U32.AND P0, PT, R1, R0, PT ;  /* 0x000000000100720c */ /* 0x003fde0003f06070 */
[----:B01----:R-:W-:-:S15]  /*0030*/  @P0 BRA `(.L_x_67) ;  /* 0x0000001000000947 */ /* 0x003fde0003800000 */
[----:B01----:R-:W-:-:S15]  /*0040*/  BPT.TRAP 0x1 ;  /* 0x000000040000795c */ /* 0x003fde0000300000 */
.L_x_67:
        /* <DEDUP_REMOVED lines=12> */
[----:B01----:R-:W-:-:S15]  /*0110*/  MOV R20, 32@lo((_Z4fmaxff + .L_x_11@srel)) ;  /* 0x0000000000147802 */ /* 0x003fde0000000f00 */
[----:B01----:R-:W-:-:S15]  /*0120*/  MOV R21, 32@hi((_Z4fmaxff + .L_x_11@srel)) ;  /* 0x0000000000157802 */ /* 0x003fde0000000f00 */
[----:B01----:R-:W-:-:S15]  /*0130*/  CALL.ABS.NOINC `(fmaxf) ;  /* 0x0000000000007943 */ /* 0x003fde0003c00000 */
.L_x_11:
[----:B01----:R-:W-:-:S15]  /*0140*/  MOV R4, R4 ;  /* 0x0000000400047202 */ /* 0x003fde0000000f00 */
[----:B01----:R-:W-:-:S15]  /*0150*/  MOV R4, R4 ;  /* 0x0000000400047202 */ /* 0x003fde0000000f00 */
[----:B01----:R-:W-:-:S15]  /*0160*/  BRA `(.L_x_68) ;  /* 0x0000001000007947 */ /* 0x003fde0003800000 */
.L_x_69:
[----:B01----:R-:W-:-:S15]  /*0170*/  BRA `(.L_x_69) ;  /* 0xfffffff000007947 */ /* 0x003fde000383ffff */
.L_x_68:
[----:B01----:R-:W-:-:S15]  /*0180*/  MOV R4, R4 ;  /* 0x0000000400047202 */ /* 0x003fde0000000f00 */
[----:B01----:R1:W0:-:S15]  /*0190*/  LDL R2, [R1] ;  /* 0x0000000001027983 */ /* 0x00321e0000100800 */
[----:B01----:R1:W0:-:S15]  /*01a0*/  LDL R16, [R1+0x4] ;  /* 0x0000040001107983 */ /* 0x00321e0000100800 */
[----:B01----:R1:W0:-:S15]  /*01b0*/  LDL R20, [R1+0x8] ;  /* 0x0000080001147983 */ /* 0x00321e0000100800 */
[----:B01----:R1:W0:-:S15]  /*01c0*/  LDL R21, [R1+0xc] ;  /* 0x00000c0001157983 */ /* 0x00321e0000100800 */
[----:B01----:R-:W-:-:S15]  /*01d0*/  IADD3 R1, R1, 0x10, RZ ;  /* 0x0000001001017810 */ /* 0x003fde0007ffe0ff */
[----:B01----:R-:W-:-:S15]  /*01e0*/  RET.ABS.NODEC R20 0x0 ;  /* 0x0000000014007950 */ /* 0x003fde0003e00000 */
.L_x_70:
[----:B------:R-:W-:-:S00]  /*01f0*/  BRA `(.L_x_70) ;  /* 0xfffffff000007947 */ /* 0x000fc0000383ffff */
.L_x_93:


//--------------------- .text.NV12ToGrayScale     --------------------------
	.section	.text.NV12ToGrayScale,"ax",@progbits
	.sectioninfo	@"SHI_REGISTERS=19"
	.align	128
        .global         NV12ToGrayScale
        .type           NV12ToGrayScale,@function
        .size           NV12ToGrayScale,(.L_x_99 - NV12ToGrayScale)
        .other          NV12ToGrayScale,@"STO_CUDA_ENTRY STV_DEFAULT"
NV12ToGrayScale:
.text.NV12ToGrayScale:
        /* <DEDUP_REMOVED lines=41> */
.L_x_100:
[----:B01----:R1:W0:-:S15]  /*0290*/  S2R R4, SR_CTAID.X ;  /* 0x0000000000047919 */ /* 0x00321e0000002500 */
[----:B01----:R-:W-:-:S15]  /*02a0*/  MOV R4, R4 ;  /* 0x0000000400047202 */ /* 0x003fde0000000f00 */
[----:B01----:R-:W-:-:S15]  /*02b0*/  MOV R5, c[0x0][0x0] ;  /* 0x0000000000057a02 */ /* 0x003fde0000000f00 */
[----:B01----:R-:W-:-:S15]  /*02c0*/  IMAD R4, R4, R5, RZ ;  /* 0x0000000504047224 */ /* 0x003fde00078e02ff */
[----:B01----:R1:W0:-:S15]  /*02d0*/  S2R R5, SR_TID.X ;  /* 0x0000000000057919 */ /* 0x00321e0000002100 */
[----:B01----:R-:W-:-:S15]  /*02e0*/  MOV R5, R5 ;  /* 0x0000000500057202 */ /* 0x003fde0000000f00 */
        /* <DEDUP_REMOVED lines=10> */
[----:B01----:R-:W-:-:S15]  /*0390*/  ISETP.GE.AND P1, PT, R4, R10, PT ;  /* 0x0000000a0400720c */ /* 0x003fde0003f26270 */
[----:B01----:R-:W-:-:S15]  /*03a0*/  PLOP3.LUT P0, PT, PT, PT, PT, 0x80, 0x0 ;  /* 0x000000000000781c */ /* 0x003fde0003f0f070 */
[----:B01----:R-:W-:-:S15]  /*03b0*/  PLOP3.LUT P0, PT, P0, PT, PT, 0x80, 0x0 ;  /* 0x000000000000781c */ /* 0x003fde000070f070 */
[----:B01----:R-:W-:-:S15]  /*03c0*/  PLOP3.LUT P0, PT, P0, PT, PT, 0x80, 0x0 ;  /* 0x000000000000781c */ /* 0x003fde000070f070 */
[----:B01----:R-:W-:-:S15]  /*03d0*/  BSSY B0, `(.L_x_71) ;  /* 0x0000006000007945 */ /* 0x003fde0003800000 */
[----:B01----:R-:W-:-:S15]  /*03e0*/  @P1 BRA `(.L_x_72) ;  /* 0x0000004000001947 */ /* 0x003fde0003800000 */
[----:B01----:R-:W-:-:S15]  /*03f0*/  BRA `(.L_x_73) ;  /* 0x0000000000007947 */ /* 0x003fde0003800000 */
.L_x_73:
[----:B01----:R-:W-:-:S15]  /*0400*/  ISETP.GE.AND P0, PT, R5, R11, PT ;  /* 0x0000000b0500720c */ /* 0x003fde0003f06270 */
[----:B01----:R-:W-:-:S15]  /*0410*/  PLOP3.LUT P0, PT, P0, PT, PT, 0x80, 0x0 ;  /* 0x000000000000781c */ /* 0x003fde000070f070 */
[----:B01----:R-:W-:-:S15]  /*0420*/  PLOP3.LUT P0, PT, P0, PT, PT, 0x80, 0x0 ;  /* 0x000000000000781c */ /* 0x003fde000070f070 */
.L_x_72:
[----:B01----:R-:W-:-:S15]  /*0430*/  BSYNC B0 ;  /* 0x0000000000007941 */ /* 0x003fde0003800000 */
.L_x_71:
[----:B01----:R-:W-:-:S15]  /*0440*/  PLOP3.LUT P0, PT, P0, PT, PT, 0x80, 0x0 ;  /* 0x000000000000781c */ /* 0x003fde000070f070 */
[----:B01----:R-:W-:-:S15]  /*0450*/  PLOP3.LUT P0, PT, P0, PT, PT, 0x8, 0x0 ;  /* 0x000000000000781c */ /* 0x003fde000070e170 */
[----:B01----:R-:W-:-:S15]  /*0460*/  @P0 BRA `(.L_x_74) ;  /* 0x0000003000000947 */ /* 0x003fde0003800000 */
[----:B01----:R-:W-:-:S15]  /*0470*/  BRA `(.L_x_75) ;  /* 0x0000000000007947 */ /* 0x003fde0003800000 */
.L_x_75:
[----:B01----:R-:W-:-:S15]  /*0480*/  BRA `(.L_x_76) ;  /* 0x000007f000007947 */ /* 0x003fde0003800000 */
[----:B01----:R-:W-:-:S15]  /*0490*/  BRA `(.L_x_77) ;  /* 0x0000080000007947 */ /* 0x003fde0003800000 */
.L_x_74:
        /* <DEDUP_REMOVED lines=59> */
[----:B01----:R-:W-:-:S15]  /*0850*/  PRMT R8, R7, 0x7710, RZ ;  /* 0x0000771007087816 */ /* 0x003fde00000000ff */
[----:B01----:R-:W-:-:S15]  /*0860*/  MOV R8, R8 ;  /* 0x0000000800087202 */ /* 0x003fde0000000f00 */
[----:B01----:R-:W-:-:S15]  /*0870*/  LOP3.LUT R8, R8, 0xff, RZ, 0xc0, !PT ;  /* 0x000000ff08087812 */ /* 0x003fde00078ec0ff */
[----:B01----:R-:W-:-:S15]  /*0880*/  SHF.L.U32 R8, R8, 0x10, RZ ;  /* 0x0000001008087819 */ /* 0x003fde00000006ff */
[----:B01----:R-:W-:-:S15]  /*0890*/  LOP3.LUT R8, R8, 0xff000000, RZ, 0xfc, !PT ;  /* 0xff00000008087812 */ /* 0x003fde00078efcff */
[----:B01----:R-:W-:-:S15]  /*08a0*/  PRMT R9, R7, 0x7710, RZ ;  /* 0x0000771007097816 */ /* 0x003fde00000000ff */
[----:B01----:R-:W-:-:S15]  /*08b0*/  MOV R9, R9 ;  /* 0x0000000900097202 */ /* 0x003fde0000000f00 */
[----:B01----:R-:W-:-:S15]  /*08c0*/  LOP3.LUT R9, R9, 0xff, RZ, 0xc0, !PT ;  /* 0x000000ff09097812 */ /* 0x003fde00078ec0ff */
[----:B01----:R-:W-:-:S15]  /*08d0*/  SHF.L.U32 R9, R9, 0x8, RZ ;  /* 0x0000000809097819 */ /* 0x003fde00000006ff */
[----:B01----:R-:W-:-:S15]  /*08e0*/  LOP3.LUT R8, R8, R9, RZ, 0xfc, !PT ;  /* 0x0000000908087212 */ /* 0x003fde00078efcff */
[----:B01----:R-:W-:-:S15]  /*08f0*/  PRMT R9, R7, 0x7710, RZ ;  /* 0x0000771007097816 */ /* 0x003fde00000000ff */
[----:B01----:R-:W-:-:S15]  /*0900*/  MOV R9, R9 ;  /* 0x0000000900097202 */ /* 0x003fde0000000f00 */
[----:B01----:R-:W-:-:S15]  /*0910*/  LOP3.LUT R9, R9, 0xff, RZ, 0xc0, !PT ;  /* 0x000000ff09097812 */ /* 0x003fde00078ec0ff */
[----:B01----:R-:W-:-:S15]  /*0920*/  LOP3.LUT R8, R8, R9, RZ, 0xfc, !PT ;  /* 0x0000000908087212 */ /* 0x003fde00078efcff */
        /* <DEDUP_REMOVED lines=53> */
.L_x_76:
[----:B01----:R-:W-:-:S00]  /*0c80*/  ERRBAR ;  /* 0x00000000000079ab */ /* 0x003fc00000000000 */
[----:B01----:R-:W-:-:S15]  /*0c90*/  EXIT ;  /* 0x000000000000794d */ /* 0x003fde0003800000 */
.L_x_77:
[----:B01----:R-:W-:-:S00]  /*0ca0*/  ERRBAR ;  /* 0x00000000000079ab */ /* 0x003fc00000000000 */
[----:B01----:R-:W-:-:S15]  /*0cb0*/  EXIT ;  /* 0x000000000000794d */ /* 0x003fde0003800000 */
.L_x_78:
[----:B------:R-:W-:-:S00]  /*0cc0*/  BRA `(.L_x_78) ;  /* 0xfffffff000007947 */ /* 0x000fc0000383ffff */
[----:B------:R-:W-:-:S00]  /*0cd0*/  NOP ;  /* 0x0000000000007918 */ /* 0x000fc00000000000 */
[----:B------:R-:W-:-:S00]  /*0ce0*/  NOP ;  /* 0x0000000000007918 */ /* 0x000fc00000000000 */
[----:B------:R-:W-:-:S00]  /*0cf0*/  NOP ;  /* 0x0000000000007918 */ /* 0x000fc00000000000 */
.L_x_99:


//--------------------- .text.cudaMalloc          --------------------------
	.section	.text.cudaMalloc,"ax",@progbits
	.sectioninfo	@"SHI_REGISTERS=24"
	.align	128
.text.cudaMalloc:
        .weak           cudaMalloc
        .type           cudaMalloc,@function
        .size           cudaMalloc,(.L_x_87 - cudaMalloc)
cudaMalloc:
[----:B01----:R-:W-:-:S15]  /*0000*/  IADD3 R1, R1, -0x8, RZ ;  /* 0xfffffff801017810 */ /* 0x003fde0007ffe0ff */
[----:B01----:R1:W0:-:S15]  /*0010*/  S2R R0, SR_LMEMHIOFF ;  /* 0x0000000000007919 */ /* 0x00321e0000003700 */
[----:B01----:R-:W-:-:S15]  /*0020*/  ISETP.GE.U32.AND P0, PT, R1, R0, PT ;  /* 0x000000000100720c */ /* 0x003fde0003f06070 */
[----:B01----:R-:W-:-:S15]  /*0030*/  @P0 BRA `(.L_x_79) ;  /* 0x0000001000000947 */ /* 0x003fde0003800000 */
[----:B01----:R-:W-:-:S15]  /*0040*/  BPT.TRAP 0x1 ;  /* 0x000000040000795c */ /* 0x003fde0000300000 */
.L_x_79:
        /* <DEDUP_REMOVED lines=37> */
.L_x_81:
[----:B01----:R-:W-:-:S15]  /*02a0*/  BRA `(.L_x_81) ;  /* 0xfffffff000007947 */ /* 0x003fde000383ffff */
.L_x_80:
[----:B01----:R-:W-:-:S15]  /*02b0*/  MOV R4, R4 ;  /* 0x0000000400047202 */ /* 0x003fde0000000f00 */
[----:B01----:R-:W-:-:S15]  /*02c0*/  IADD3 R1, R1, 0x8, RZ ;  /* 0x0000000801017810 */ /* 0x003fde0007ffe0ff */
[----:B01----:R-:W-:-:S15]  /*02d0*/  RET.ABS.NODEC R20 0x0 ;  /* 0x0000000014007950 */ /* 0x003fde0003e00000 */
.L_x_82:
[----:B------:R-:W-:-:S00]  /*02e0*/  BRA `(.L_x_82) ;  /* 0xfffffff000007947 */ /* 0x000fc0000383ffff */
[----:B------:R-:W-:-:S00]  /*02f0*/  NOP ;  /* 0x0000000000007918 */ /* 0x000fc00000000000 */
.L_x_87:


//--------------------- .text.fmaxf               --------------------------
	.section	.text.fmaxf,"ax",@progbits
	.sectioninfo	@"SHI_REGISTERS=24"
	.align	128
.text.fmaxf:
        .type           fmaxf,@function
        .size           fmaxf,(.L_x_142 - fmaxf)
fmaxf:
[----:B01----:R-:W-:-:S15]  /*0000*/  MOV R5, R5 ;  /* 0x0000000500057202 */ /* 0x003fde0000000f00 */
[----:B01----:R-:W-:-:S15]  /*0010*/  MOV R4, R4 ;  /* 0x0000000400047202 */ /* 0x003fde0000000f00 */
[----:B01----:R-:W-:-:S15]  /*0020*/  MOV R4, R4 ;  /* 0x0000000400047202 */ /* 0x003fde0000000f00 */
[----:B01----:R-:W-:-:S15]  /*0030*/  MOV R5, R5 ;  /* 0x0000000500057202 */ /* 0x003fde0000000f00 */
[----:B01----:R-:W-:-:S15]  /*0040*/  FMNMX R4, R4, R5, !PT ;  /* 0x0000000504047209 */ /* 0x003fde0007800000 */
[----:B01----:R-:W-:-:S15]  /*0050*/  MOV R4, R4 ;  /* 0x0000000400047202 */ /* 0x003fde0000000f00 */
[----:B01----:R-:W-:-:S15]  /*0060*/  MOV R4, R4 ;  /* 0x0000000400047202 */ /* 0x003fde0000000f00 */
[----:B01----:R-:W-:-:S15]  /*0070*/  RET.ABS.NODEC R20 0x0 ;  /* 0x0000000014007950 */ /* 0x003fde0003e00000 */
.L_x_83:
        /* <DEDUP_REMOVED lines=8> */
.L_x_142:


//--------------------- .text.cudaOccupancyMaxActiveBlocksPerMultiprocessor --------------------------
	.section	.text.cudaOccupancyMaxActiveBlocksPerMultiprocessor,"ax",@progbits
	.sectioninfo	@"SHI_REGISTERS=24"
	.align	128
.text.cudaOccupancyMaxActiveBlocksPerMultiprocessor:
        .weak           cudaOccupancyMaxActiveBlocksPerMultiprocessor
        .type           cudaOccupancyMaxActiveBlocksPerMultiprocessor,@function
        .size           cudaOccupancyMaxActiveBlocksPerMultiprocessor,(.L_x_91 - cudaOccupancyMaxActiveBlocksPerMultiprocessor)
cudaOccupancyMaxActiveBlocksPerMultiprocessor:
        /* <DEDUP_REMOVED lines=32> */
.L_x_85:
[----:B01----:R-:W-:-:S15]  /*0200*/  BRA `(.L_x_85) ;  /* 0xfffffff000007947 */ /* 0x003fde000383ffff */
.L_x_84:
[----:B01----:R-:W-:-:S15]  /*0210*/  MOV R4, R4 ;  /* 0x0000000400047202 */ /* 0x003fde0000000f00 */
[----:B01----:R-:W-:-:S15]  /*0220*/  RET.ABS.NODEC R20 0x0 ;  /* 0x0000000014007950 */ /* 0x003fde0003e00000 */
.L_x_86:
[----:B------:R-:W-:-:S00]  /*0230*/  BRA `(.L_x_86) ;  /* 0xfffffff000007947 */ /* 0x000fc0000383ffff */
[----:B------:R-:W-:-:S00]  /*0240*/  NOP ;  /* 0x0000000000007918 */ /* 0x000fc00000000000 */
[----:B------:R-:W-:-:S00]  /*0250*/  NOP ;  /* 0x0000000000007918 */ /* 0x000fc00000000000 */
[----:B------:R-:W-:-:S00]  /*0260*/  NOP ;  /* 0x0000000000007918 */ /* 0x000fc00000000000 */
[----:B------:R-:W-:-:S00]  /*0270*/  NOP ;  /* 0x0000000000007918 */ /* 0x000fc00000000000 */
.L_x_91:
